// auto-generated by cutlass_sweep.gemm — config: {"arch": "sm_100", "cluster_m": 2, "cluster_n": 2, "dtype": "fp16", "stages": 3, "tile_k": 128, "tile_m": 256, "tile_n": 128}
#include "cutlass/cutlass.h"
#include "cutlass/gemm/collective/collective_builder.hpp"
#include "cutlass/gemm/device/gemm_universal_adapter.h"
#include "cutlass/gemm/kernel/gemm_universal.hpp"
#include "cutlass/epilogue/collective/collective_builder.hpp"

using ElemA = cutlass::half_t;
using ElemB = cutlass::half_t;
using ElemCD = cutlass::half_t;
using Acc  = float;
using TileShape    = cute::Shape<cute::_256, cute::_128, cute::_128>;
using ClusterShape = cute::Shape<cute::_2, cute::_2, cute::_1>;

using CollectiveEpilogue = typename cutlass::epilogue::collective::CollectiveBuilder<
    cutlass::arch::Sm100, cutlass::arch::OpClassTensorOp,
    TileShape, ClusterShape,
    cutlass::epilogue::collective::EpilogueTileAuto,
    Acc, Acc,
    ElemCD, cutlass::layout::RowMajor, 128 / cutlass::sizeof_bits<ElemCD>::value,
    ElemCD, cutlass::layout::RowMajor, 128 / cutlass::sizeof_bits<ElemCD>::value,
    cutlass::epilogue::collective::EpilogueScheduleAuto
  >::CollectiveOp;

using CollectiveMainloop = typename cutlass::gemm::collective::CollectiveBuilder<
    cutlass::arch::Sm100, cutlass::arch::OpClassTensorOp,
    ElemA, cutlass::layout::RowMajor, 128 / cutlass::sizeof_bits<ElemA>::value,
    ElemB, cutlass::layout::ColumnMajor, 128 / cutlass::sizeof_bits<ElemB>::value,
    Acc,
    TileShape, ClusterShape,
    cutlass::gemm::collective::StageCount<3>,
    cutlass::gemm::collective::KernelScheduleAuto
  >::CollectiveOp;

using GemmKernel = cutlass::gemm::kernel::GemmUniversal<
    cute::Shape<int,int,int,int>,
    CollectiveMainloop,
    CollectiveEpilogue
>;
using Gemm = cutlass::gemm::device::GemmUniversalAdapter<GemmKernel>;

// Force the device kernel symbol into the cubin without needing a host main.
auto* _anchor = &cutlass::device_kernel<GemmKernel>;


// ===== COMPILED SASS (sm_100a) =====

	.target	sm_100a

	.elftype	@"ET_EXEC"


//--------------------- .note.nv.tkinfo           --------------------------
	.section	.note.nv.tkinfo,"",@"SHT_NOTE"
	.sectionflags	@"SHF_NOTE_NV_TKINFO"
	.tkinfo
        /*0018*/ 	.word	0x00000002
        /*0030*/ 	.string	""
        /*0030*/ 	.string	"ptxas"
        /*0030*/ 	.string	"Cuda compilation tools, release 13.0, V13.0.88"
        /*0030*/ 	.string	"Build cuda_13.0.r13.0/compiler.36424714_0"
        /*0030*/ 	.string	"-arch sm_100a -m 64 "



//--------------------- .note.nv.cuinfo           --------------------------
	.section	.note.nv.cuinfo,"",@"SHT_NOTE"
	.sectionflags	@"SHF_NOTE_NV_CUINFO"
        /*0018*/ 	.short	0x0002
        /*001a*/ 	.short	0x0064
        /*001c*/ 	.short	0x0082
	.zero		2


//--------------------- .nv.info                  --------------------------
	.section	.nv.info,"",@"SHT_CUDA_INFO"
	.align	4


	//----- nvinfo : EIATTR_REGCOUNT
	.align		4
        /*0000*/ 	.byte	0x04, 0x2f
        /*0002*/ 	.short	(.L_19 - .L_18)
	.align		4
.L_18:
        /*0004*/ 	.word	index@(_ZN7cutlass13device_kernelINS_4gemm6kernel13GemmUniversalIN4cute5tupleIJiiiiEEENS1_10collective13CollectiveMmaINS1_35MainloopSm100TmaUmmaWarpSpecializedILi3ELi2ELi4ENS5_IJNS4_1CILi2EEESB_NSA_ILi1EEEEEEEENS5_IJNSA_ILi256EEENSA_ILi128EEESG_EEENS_6half_tENS5_IJlSC_lEEESI_SJ_NS4_8TiledMMAINS4_8MMA_AtomIJNS4_26SM100_MMA_F16BF16_2x1SM_SSISI_SI_fLi256ELi128ELNS4_4UMMA5MajorE0ELSO_0ELNSN_7ScaleInE0ELSP_0EEEEEENS4_6LayoutINS5_IJSC_SC_SC_EEENS5_IJNSA_ILi0EEESU_SU_EEEEENS5_IJNS4_10UnderscoreESX_SX_EEEEENS4_28SM100_TMA_2SM_LOAD_MULTICASTENS4_14ComposedLayoutINS4_7SwizzleILi3ELi4ELi3EEENS4_18smem_ptr_flag_bitsILi16EEENSS_INS5_IJNSA_ILi8EEENSA_ILi64EEEEEENS5_IJS17_SC_EEEEEEEvNS4_8identityENS4_18SM100_TMA_2SM_LOADES1B_vS1C_EENS_8epilogue10collective18CollectiveEpilogueINS1F_23Sm100TmaWarpSpecializedILi4ELi2ELi32ELb1ELb0EEEJNS5_IJSG_SG_SG_EEENS5_IJNSS_ISG_SC_EENSS_INSA_ILi32EEESC_EEEEESI_SJ_SI_SJ_NS1F_6fusion15FusionCallbacksIS1J_NS1P_17LinearCombinationISI_fSI_fLNS_15FloatRoundStyleE2EEES1K_S1O_JEEENS4_5SM1004TMEM4LOAD26SM100_TMEM_LOAD_32dp32b32xENS4_13SM90_TMA_LOADENS11_INS12_ILi2ELi4ELi3EEES15_NSS_INS5_IJS16_S1M_EEENS5_IJS1M_SC_EEEEEEENS4_39AutoVectorizingCopyWithAssumedAlignmentILi128EEENS4_14SM90_TMA_STOREES24_S26_S26_EEEvvEEEEvNT_6ParamsE)
        /*0008*/ 	.word	0x00000076


	//----- nvinfo : EIATTR_FRAME_SIZE
	.align		4
.L_19:
        /*000c*/ 	.byte	0x04, 0x11
        /*000e*/ 	.short	(.L_21 - .L_20)
	.align		4
.L_20:
        /*0010*/ 	.word	index@($__internal_2_$__cuda_sm10x_tcgen05_guardrail_trap_unallocated_columns_being_dealloced)
        /*0014*/ 	.word	0x00000000


	//----- nvinfo : EIATTR_FRAME_SIZE
	.align		4
.L_21:
        /*0018*/ 	.byte	0x04, 0x11
        /*001a*/ 	.short	(.L_23 - .L_22)
	.align		4
.L_22:
        /*001c*/ 	.word	index@($__internal_1_$__cuda_sm10x_tcgen05_guardrail_trap_phase_invalid_during_alloc)
        /*0020*/ 	.word	0x00000000


	//----- nvinfo : EIATTR_FRAME_SIZE
	.align		4
.L_23:
        /*0024*/ 	.byte	0x04, 0x11
        /*0026*/ 	.short	(.L_25 - .L_24)
	.align		4
.L_24:
        /*0028*/ 	.word	index@($__internal_0_$__cuda_sm10x_tcgen05_guardrail_trap_col_being_dealloced_not_returned_by_alloc)
        /*002c*/ 	.word	0x00000000


	//----- nvinfo : EIATTR_FRAME_SIZE
	.align		4
.L_25:
        /*0030*/ 	.byte	0x04, 0x11
        /*0032*/ 	.short	(.L_27 - .L_26)
	.align		4
.L_26:
        /*0034*/ 	.word	index@(_ZN7cutlass13device_kernelINS_4gemm6kernel13GemmUniversalIN4cute5tupleIJiiiiEEENS1_10collective13CollectiveMmaINS1_35MainloopSm100TmaUmmaWarpSpecializedILi3ELi2ELi4ENS5_IJNS4_1CILi2EEESB_NSA_ILi1EEEEEEEENS5_IJNSA_ILi256EEENSA_ILi128EEESG_EEENS_6half_tENS5_IJlSC_lEEESI_SJ_NS4_8TiledMMAINS4_8MMA_AtomIJNS4_26SM100_MMA_F16BF16_2x1SM_SSISI_SI_fLi256ELi128ELNS4_4UMMA5MajorE0ELSO_0ELNSN_7ScaleInE0ELSP_0EEEEEENS4_6LayoutINS5_IJSC_SC_SC_EEENS5_IJNSA_ILi0EEESU_SU_EEEEENS5_IJNS4_10UnderscoreESX_SX_EEEEENS4_28SM100_TMA_2SM_LOAD_MULTICASTENS4_14ComposedLayoutINS4_7SwizzleILi3ELi4ELi3EEENS4_18smem_ptr_flag_bitsILi16EEENSS_INS5_IJNSA_ILi8EEENSA_ILi64EEEEEENS5_IJS17_SC_EEEEEEEvNS4_8identityENS4_18SM100_TMA_2SM_LOADES1B_vS1C_EENS_8epilogue10collective18CollectiveEpilogueINS1F_23Sm100TmaWarpSpecializedILi4ELi2ELi32ELb1ELb0EEEJNS5_IJSG_SG_SG_EEENS5_IJNSS_ISG_SC_EENSS_INSA_ILi32EEESC_EEEEESI_SJ_SI_SJ_NS1F_6fusion15FusionCallbacksIS1J_NS1P_17LinearCombinationISI_fSI_fLNS_15FloatRoundStyleE2EEES1K_S1O_JEEENS4_5SM1004TMEM4LOAD26SM100_TMEM_LOAD_32dp32b32xENS4_13SM90_TMA_LOADENS11_INS12_ILi2ELi4ELi3EEES15_NSS_INS5_IJS16_S1M_EEENS5_IJS1M_SC_EEEEEEENS4_39AutoVectorizingCopyWithAssumedAlignmentILi128EEENS4_14SM90_TMA_STOREES24_S26_S26_EEEvvEEEEvNT_6ParamsE)
        /*0038*/ 	.word	0x00000000


	//----- nvinfo : EIATTR_MIN_STACK_SIZE
	.align		4
.L_27:
        /*003c*/ 	.byte	0x04, 0x12
        /*003e*/ 	.short	(.L_29 - .L_28)
	.align		4
.L_28:
        /*0040*/ 	.word	index@(_ZN7cutlass13device_kernelINS_4gemm6kernel13GemmUniversalIN4cute5tupleIJiiiiEEENS1_10collective13CollectiveMmaINS1_35MainloopSm100TmaUmmaWarpSpecializedILi3ELi2ELi4ENS5_IJNS4_1CILi2EEESB_NSA_ILi1EEEEEEEENS5_IJNSA_ILi256EEENSA_ILi128EEESG_EEENS_6half_tENS5_IJlSC_lEEESI_SJ_NS4_8TiledMMAINS4_8MMA_AtomIJNS4_26SM100_MMA_F16BF16_2x1SM_SSISI_SI_fLi256ELi128ELNS4_4UMMA5MajorE0ELSO_0ELNSN_7ScaleInE0ELSP_0EEEEEENS4_6LayoutINS5_IJSC_SC_SC_EEENS5_IJNSA_ILi0EEESU_SU_EEEEENS5_IJNS4_10UnderscoreESX_SX_EEEEENS4_28SM100_TMA_2SM_LOAD_MULTICASTENS4_14ComposedLayoutINS4_7SwizzleILi3ELi4ELi3EEENS4_18smem_ptr_flag_bitsILi16EEENSS_INS5_IJNSA_ILi8EEENSA_ILi64EEEEEENS5_IJS17_SC_EEEEEEEvNS4_8identityENS4_18SM100_TMA_2SM_LOADES1B_vS1C_EENS_8epilogue10collective18CollectiveEpilogueINS1F_23Sm100TmaWarpSpecializedILi4ELi2ELi32ELb1ELb0EEEJNS5_IJSG_SG_SG_EEENS5_IJNSS_ISG_SC_EENSS_INSA_ILi32EEESC_EEEEESI_SJ_SI_SJ_NS1F_6fusion15FusionCallbacksIS1J_NS1P_17LinearCombinationISI_fSI_fLNS_15FloatRoundStyleE2EEES1K_S1O_JEEENS4_5SM1004TMEM4LOAD26SM100_TMEM_LOAD_32dp32b32xENS4_13SM90_TMA_LOADENS11_INS12_ILi2ELi4ELi3EEES15_NSS_INS5_IJS16_S1M_EEENS5_IJS1M_SC_EEEEEEENS4_39AutoVectorizingCopyWithAssumedAlignmentILi128EEENS4_14SM90_TMA_STOREES24_S26_S26_EEEvvEEEEvNT_6ParamsE)
        /*0044*/ 	.word	0x00000000
.L_29:


//--------------------- .nv.compat                --------------------------
	.section	.nv.compat,"",@"SHT_CUDA_COMPAT_INFO"
	.align	4
        /*0000*/ 	.byte	0x02, 0x09, 0x01, 0x00, 0x02, 0x02, 0x02, 0x00, 0x02, 0x05, 0x05, 0x00, 0x03, 0x07, 0x01, 0x01
        /*0010*/ 	.byte	0x02, 0x03, 0x01, 0x00, 0x02, 0x06, 0x01, 0x00, 0x04, 0x0b, 0x08, 0x00, 0x09, 0x00, 0x00, 0x00
        /*0020*/ 	.byte	0x00, 0x00, 0x00, 0x00


//--------------------- .nv.info._ZN7cutlass13device_kernelINS_4gemm6kernel13GemmUniversalIN4cute5tupleIJiiiiEEENS1_10collective13CollectiveMmaINS1_35MainloopSm100TmaUmmaWarpSpecializedILi3ELi2ELi4ENS5_IJNS4_1CILi2EEESB_NSA_ILi1EEEEEEEENS5_IJNSA_ILi256EEENSA_ILi128EEESG_EEENS_6half_tENS5_IJlSC_lEEESI_SJ_NS4_8TiledMMAINS4_8MMA_AtomIJNS4_26SM100_MMA_F16BF16_2x1SM_SSISI_SI_fLi256ELi128ELNS4_4UMMA5MajorE0ELSO_0ELNSN_7ScaleInE0ELSP_0EEEEEENS4_6LayoutINS5_IJSC_SC_SC_EEENS5_IJNSA_ILi0EEESU_SU_EEEEENS5_IJNS4_10UnderscoreESX_SX_EEEEENS4_28SM100_TMA_2SM_LOAD_MULTICASTENS4_14ComposedLayoutINS4_7SwizzleILi3ELi4ELi3EEENS4_18smem_ptr_flag_bitsILi16EEENSS_INS5_IJNSA_ILi8EEENSA_ILi64EEEEEENS5_IJS17_SC_EEEEEEEvNS4_8identityENS4_18SM100_TMA_2SM_LOADES1B_vS1C_EENS_8epilogue10collective18CollectiveEpilogueINS1F_23Sm100TmaWarpSpecializedILi4ELi2ELi32ELb1ELb0EEEJNS5_IJSG_SG_SG_EEENS5_IJNSS_ISG_SC_EENSS_INSA_ILi32EEESC_EEEEESI_SJ_SI_SJ_NS1F_6fusion15FusionCallbacksIS1J_NS1P_17LinearCombinationISI_fSI_fLNS_15FloatRoundStyleE2EEES1K_S1O_JEEENS4_5SM1004TMEM4LOAD26SM100_TMEM_LOAD_32dp32b32xENS4_13SM90_TMA_LOADENS11_INS12_ILi2ELi4ELi3EEES15_NSS_INS5_IJS16_S1M_EEENS5_IJS1M_SC_EEEEEEENS4_39AutoVectorizingCopyWithAssumedAlignmentILi128EEENS4_14SM90_TMA_STOREES24_S26_S26_EEEvvEEEEvNT_6ParamsE --------------------------
	.section	.nv.info._ZN7cutlass13device_kernelINS_4gemm6kernel13GemmUniversalIN4cute5tupleIJiiiiEEENS1_10collective13CollectiveMmaINS1_35MainloopSm100TmaUmmaWarpSpecializedILi3ELi2ELi4ENS5_IJNS4_1CILi2EEESB_NSA_ILi1EEEEEEEENS5_IJNSA_ILi256EEENSA_ILi128EEESG_EEENS_6half_tENS5_IJlSC_lEEESI_SJ_NS4_8TiledMMAINS4_8MMA_AtomIJNS4_26SM100_MMA_F16BF16_2x1SM_SSISI_SI_fLi256ELi128ELNS4_4UMMA5MajorE0ELSO_0ELNSN_7ScaleInE0ELSP_0EEEEEENS4_6LayoutINS5_IJSC_SC_SC_EEENS5_IJNSA_ILi0EEESU_SU_EEEEENS5_IJNS4_10UnderscoreESX_SX_EEEEENS4_28SM100_TMA_2SM_LOAD_MULTICASTENS4_14ComposedLayoutINS4_7SwizzleILi3ELi4ELi3EEENS4_18smem_ptr_flag_bitsILi16EEENSS_INS5_IJNSA_ILi8EEENSA_ILi64EEEEEENS5_IJS17_SC_EEEEEEEvNS4_8identityENS4_18SM100_TMA_2SM_LOADES1B_vS1C_EENS_8epilogue10collective18CollectiveEpilogueINS1F_23Sm100TmaWarpSpecializedILi4ELi2ELi32ELb1ELb0EEEJNS5_IJSG_SG_SG_EEENS5_IJNSS_ISG_SC_EENSS_INSA_ILi32EEESC_EEEEESI_SJ_SI_SJ_NS1F_6fusion15FusionCallbacksIS1J_NS1P_17LinearCombinationISI_fSI_fLNS_15FloatRoundStyleE2EEES1K_S1O_JEEENS4_5SM1004TMEM4LOAD26SM100_TMEM_LOAD_32dp32b32xENS4_13SM90_TMA_LOADENS11_INS12_ILi2ELi4ELi3EEES15_NSS_INS5_IJS16_S1M_EEENS5_IJS1M_SC_EEEEEEENS4_39AutoVectorizingCopyWithAssumedAlignmentILi128EEENS4_14SM90_TMA_STOREES24_S26_S26_EEEvvEEEEvNT_6ParamsE,"",@"SHT_CUDA_INFO"
	.sectionflags	@""
	.align	4


	//----- nvinfo : EIATTR_CUDA_API_VERSION
	.align		4
        /*0000*/ 	.byte	0x04, 0x37
        /*0002*/ 	.short	(.L_31 - .L_30)
.L_30:
        /*0004*/ 	.word	0x00000082


	//----- nvinfo : EIATTR_KPARAM_INFO
	.align		4
.L_31:
        /*0008*/ 	.byte	0x04, 0x17
        /*000a*/ 	.short	(.L_33 - .L_32)
.L_32:
        /*000c*/ 	.word	0x00000000
        /*0010*/ 	.short	0x0000
        /*0012*/ 	.short	0x0000
        /*0014*/ 	.byte	0x00, 0xf0, 0x01, 0x20


	//----- nvinfo : EIATTR_AT_ENTRY_FRAGMENTS
	.align		4
.L_33:
        /*0018*/ 	.byte	0x04, 0x4f
        /*001a*/ 	.short	(.L_35 - .L_34)


	//   ....[0]....
.L_34:
        /*001c*/ 	.word	0x00000007


	//----- nvinfo : EIATTR_RESERVED_SMEM_USED
	.align		4
.L_35:
        /*0020*/ 	.byte	0x01, 0x41
	.zero		2


	//----- nvinfo : EIATTR_SPARSE_MMA_MASK
	.align		4
        /*0024*/ 	.byte	0x03, 0x50
        /*0026*/ 	.short	0x0000


	//----- nvinfo : EIATTR_TCGEN05_2CTA_USED
	.align		4
        /*0028*/ 	.byte	0x01, 0x52
	.zero		2


	//----- nvinfo : EIATTR_MAXREG_COUNT
	.align		4
        /*002c*/ 	.byte	0x03, 0x1b
        /*002e*/ 	.short	0x00ff


	//----- nvinfo : EIATTR_NUM_BARRIERS
	.align		4
        /*0030*/ 	.byte	0x02, 0x4c
        /*0032*/ 	.byte	0x07
	.zero		1


	//----- nvinfo : EIATTR_EXTERNS
	.align		4
        /*0034*/ 	.byte	0x04, 0x0f
        /*0036*/ 	.short	(.L_37 - .L_36)


	//   ....[0]....
	.align		4
.L_36:
        /*0038*/ 	.word	index@(__assertfail)


	//----- nvinfo : EIATTR_MERCURY_ISA_VERSION
	.align		4
.L_37:
        /*003c*/ 	.byte	0x03, 0x5f
        /*003e*/ 	.short	0x0101


	//----- nvinfo : EIATTR_INT_WARP_WIDE_INSTR_OFFSETS
	.align		4
        /*0040*/ 	.byte	0x04, 0x31
        /*0042*/ 	.short	(.L_39 - .L_38)


	//   ....[0]....
.L_38:
        /*0044*/ 	.word	0x00000d50


	//   ....[1]....
        /*0048*/ 	.word	0x00000df0


	//   ....[2]....
        /*004c*/ 	.word	0x00004630


	//   ....[3]....
        /*0050*/ 	.word	0x00004650


	//   ....[4]....
        /*0054*/ 	.word	0x00004680


	//   ....[5]....
        /*0058*/ 	.word	0x000051c0


	//   ....[6]....
        /*005c*/ 	.word	0x00005230


	//   ....[7]....
        /*0060*/ 	.word	0x00005310


	//   ....[8]....
        /*0064*/ 	.word	0x00005390


	//   ....[9]....
        /*0068*/ 	.word	0x00005490


	//   ....[10]....
        /*006c*/ 	.word	0x00005510


	//   ....[11]....
        /*0070*/ 	.word	0x00005600


	//   ....[12]....
        /*0074*/ 	.word	0x000056b0


	//----- nvinfo : EIATTR_COOP_GROUP_MASK_REGIDS
	.align		4
.L_39:
        /*0078*/ 	.byte	0x04, 0x29
        /*007a*/ 	.short	(.L_41 - .L_40)


	//   ....[0]....
.L_40:
        /*007c*/ 	.word	0xffffffff


	//   ....[1]....
        /*0080*/ 	.word	0xffffffff


	//   ....[2]....
        /*0084*/ 	.word	0xffffffff


	//   ....[3]....
        /*0088*/ 	.word	0xffffffff


	//   ....[4]....
        /*008c*/ 	.word	0xffffffff


	//   ....[5]....
        /*0090*/ 	.word	0xffffffff


	//   ....[6]....
        /*0094*/ 	.word	0xffffffff


	//   ....[7]....
        /*0098*/ 	.word	0xffffffff


	//   ....[8]....
        /*009c*/ 	.word	0xffffffff


	//   ....[9]....
        /*00a0*/ 	.word	0xffffffff


	//   ....[10]....
        /*00a4*/ 	.word	0xffffffff


	//   ....[11]....
        /*00a8*/ 	.word	0xffffffff


	//   ....[12]....
        /*00ac*/ 	.word	0xffffffff


	//   ....[13]....
        /*00b0*/ 	.word	0xffffffff


	//----- nvinfo : EIATTR_COOP_GROUP_INSTR_OFFSETS
	.align		4
.L_41:
        /*00b4*/ 	.byte	0x04, 0x28
        /*00b6*/ 	.short	(.L_43 - .L_42)


	//   ....[0]....
.L_42:
        /*00b8*/ 	.word	0x000000b0


	//   ....[1]....
        /*00bc*/ 	.word	0x00000520


	//   ....[2]....
        /*00c0*/ 	.word	0x000006c0


	//   ....[3]....
        /*00c4*/ 	.word	0x00000850


	//   ....[4]....
        /*00c8*/ 	.word	0x00000940


	//   ....[5]....
        /*00cc*/ 	.word	0x00000aa0


	//   ....[6]....
        /*00d0*/ 	.word	0x00000c30


	//   ....[7]....
        /*00d4*/ 	.word	0x00000e70


	//   ....[8]....
        /*00d8*/ 	.word	0x00002430


	//   ....[9]....
        /*00dc*/ 	.word	0x00003250


	//   ....[10]....
        /*00e0*/ 	.word	0x00003720


	//   ....[11]....
        /*00e4*/ 	.word	0x00003750


	//   ....[12]....
        /*00e8*/ 	.word	0x00004530


	//   ....[13]....
        /*00ec*/ 	.word	0x00004740


	//----- nvinfo : EIATTR_VRC_CTA_INIT_COUNT
	.align		4
.L_43:
        /*00f0*/ 	.byte	0x02, 0x4a
        /*00f2*/ 	.byte	0x80
	.zero		1


	//----- nvinfo : EIATTR_SYSCALL_OFFSETS
	.align		4
        /*00f4*/ 	.byte	0x04, 0x46
        /*00f6*/ 	.short	(.L_45 - .L_44)


	//   ....[0]....
.L_44:
        /*00f8*/ 	.word	0x00006300


	//   ....[1]....
        /*00fc*/ 	.word	0x000063f0


	//   ....[2]....
        /*0100*/ 	.word	0x00006bc0


	//   ....[3]....
        /*0104*/ 	.word	0x00007840


	//   ....[4]....
        /*0108*/ 	.word	0x000084a0


	//   ....[5]....
        /*010c*/ 	.word	0x00009100


	//----- nvinfo : EIATTR_MBARRIER_INSTR_OFFSETS
	.align		4
.L_45:
        /*0110*/ 	.byte	0x04, 0x39
        /*0112*/ 	.short	(.L_47 - .L_46)


	//   ....[0]....
.L_46:
        /*0114*/ 	.word	0x00000650
        /*0118*/ 	.word	0x000000ff
        /*011c*/ 	.word	0x00000000
        /*0120*/ 	.short	0x0100
        /*0122*/ 	.byte	0x04
	.zero		1


	//   ....[1]....
        /*0124*/ 	.word	0x00000660
        /*0128*/ 	.word	0x000000ff
        /*012c*/ 	.word	0x00000018
        /*0130*/ 	.short	0x0100
        /*0132*/ 	.byte	0x04
	.zero		1


	//   ....[2]....
        /*0134*/ 	.word	0x00000670
        /*0138*/ 	.word	0x000000ff
        /*013c*/ 	.word	0x00000008
        /*0140*/ 	.short	0x0100
        /*0142*/ 	.byte	0x04
	.zero		1


	//   ....[3]....
        /*0144*/ 	.word	0x00000680
        /*0148*/ 	.word	0x000000ff
        /*014c*/ 	.word	0x00000020
        /*0150*/ 	.short	0x0100
        /*0152*/ 	.byte	0x04
	.zero		1


	//   ....[4]....
        /*0154*/ 	.word	0x00000690
        /*0158*/ 	.word	0x000000ff
        /*015c*/ 	.word	0x00000010
        /*0160*/ 	.short	0x0100
        /*0162*/ 	.byte	0x04
	.zero		1


	//   ....[5]....
        /*0164*/ 	.word	0x000006a0
        /*0168*/ 	.word	0x000000ff
        /*016c*/ 	.word	0x00000028
        /*0170*/ 	.short	0x0100
        /*0172*/ 	.byte	0x04
	.zero		1


	//   ....[6]....
        /*0174*/ 	.word	0x000007c0
        /*0178*/ 	.word	0x000000ff
        /*017c*/ 	.word	0x00000030
        /*0180*/ 	.short	0x0100
        /*0182*/ 	.byte	0x04
	.zero		1


	//   ....[7]....
        /*0184*/ 	.word	0x000007d0
        /*0188*/ 	.word	0x000000ff
        /*018c*/ 	.word	0x00000050
        /*0190*/ 	.short	0x0100
        /*0192*/ 	.byte	0x04
	.zero		1


	//   ....[8]....
        /*0194*/ 	.word	0x000007e0
        /*0198*/ 	.word	0x000000ff
        /*019c*/ 	.word	0x00000038
        /*01a0*/ 	.short	0x0100
        /*01a2*/ 	.byte	0x04
	.zero		1


	//   ....[9]....
        /*01a4*/ 	.word	0x000007f0
        /*01a8*/ 	.word	0x000000ff
        /*01ac*/ 	.word	0x00000058
        /*01b0*/ 	.short	0x0100
        /*01b2*/ 	.byte	0x04
	.zero		1


	//   ....[10]....
        /*01b4*/ 	.word	0x00000800
        /*01b8*/ 	.word	0x000000ff
        /*01bc*/ 	.word	0x00000040
        /*01c0*/ 	.short	0x0100
        /*01c2*/ 	.byte	0x04
	.zero		1


	//   ....[11]....
        /*01c4*/ 	.word	0x00000810
        /*01c8*/ 	.word	0x000000ff
        /*01cc*/ 	.word	0x00000060
        /*01d0*/ 	.short	0x0100
        /*01d2*/ 	.byte	0x04
	.zero		1


	//   ....[12]....
        /*01d4*/ 	.word	0x00000820
        /*01d8*/ 	.word	0x000000ff
        /*01dc*/ 	.word	0x00000048
        /*01e0*/ 	.short	0x0100
        /*01e2*/ 	.byte	0x04
	.zero		1


	//   ....[13]....
        /*01e4*/ 	.word	0x00000830
        /*01e8*/ 	.word	0x000000ff
        /*01ec*/ 	.word	0x00000068
        /*01f0*/ 	.short	0x0100
        /*01f2*/ 	.byte	0x04
	.zero		1


	//   ....[14]....
        /*01f4*/ 	.word	0x00000910
        /*01f8*/ 	.word	0x000000ff
        /*01fc*/ 	.word	0x00000070
        /*0200*/ 	.short	0x0100
        /*0202*/ 	.byte	0x06
	.zero		1


	//   ....[15]....
        /*0204*/ 	.word	0x00000920
        /*0208*/ 	.word	0x000000ff
        /*020c*/ 	.word	0x00000078
        /*0210*/ 	.short	0x0100
        /*0212*/ 	.byte	0x06
	.zero		1


	//   ....[16]....
        /*0214*/ 	.word	0x00000a50
        /*0218*/ 	.word	0x000000ff
        /*021c*/ 	.word	0x00000080
        /*0220*/ 	.short	0x0100
        /*0222*/ 	.byte	0x06
	.zero		1


	//   ....[17]....
        /*0224*/ 	.word	0x00000a60
        /*0228*/ 	.word	0x000000ff
        /*022c*/ 	.word	0x00000090
        /*0230*/ 	.short	0x0100
        /*0232*/ 	.byte	0x06
	.zero		1


	//   ....[18]....
        /*0234*/ 	.word	0x00000a70
        /*0238*/ 	.word	0x000000ff
        /*023c*/ 	.word	0x00000088
        /*0240*/ 	.short	0x0100
        /*0242*/ 	.byte	0x06
	.zero		1


	//   ....[19]....
        /*0244*/ 	.word	0x00000a80
        /*0248*/ 	.word	0x000000ff
        /*024c*/ 	.word	0x00000098
        /*0250*/ 	.short	0x0100
        /*0252*/ 	.byte	0x06
	.zero		1


	//   ....[20]....
        /*0254*/ 	.word	0x00000ba0
        /*0258*/ 	.word	0x000000ff
        /*025c*/ 	.word	0x000000a0
        /*0260*/ 	.short	0x0100
        /*0262*/ 	.byte	0x04
	.zero		1


	//   ....[21]....
        /*0264*/ 	.word	0x00000bb0
        /*0268*/ 	.word	0x000000ff
        /*026c*/ 	.word	0x000000c0
        /*0270*/ 	.short	0x0100
        /*0272*/ 	.byte	0x04
	.zero		1


	//   ....[22]....
        /*0274*/ 	.word	0x00000bc0
        /*0278*/ 	.word	0x000000ff
        /*027c*/ 	.word	0x000000a8
        /*0280*/ 	.short	0x0100
        /*0282*/ 	.byte	0x04
	.zero		1


	//   ....[23]....
        /*0284*/ 	.word	0x00000bd0
        /*0288*/ 	.word	0x000000ff
        /*028c*/ 	.word	0x000000c8
        /*0290*/ 	.short	0x0100
        /*0292*/ 	.byte	0x04
	.zero		1


	//   ....[24]....
        /*0294*/ 	.word	0x00000be0
        /*0298*/ 	.word	0x000000ff
        /*029c*/ 	.word	0x000000b0
        /*02a0*/ 	.short	0x0100
        /*02a2*/ 	.byte	0x04
	.zero		1


	//   ....[25]....
        /*02a4*/ 	.word	0x00000bf0
        /*02a8*/ 	.word	0x000000ff
        /*02ac*/ 	.word	0x000000d0
        /*02b0*/ 	.short	0x0100
        /*02b2*/ 	.byte	0x04
	.zero		1


	//   ....[26]....
        /*02b4*/ 	.word	0x00000c00
        /*02b8*/ 	.word	0x000000ff
        /*02bc*/ 	.word	0x000000b8
        /*02c0*/ 	.short	0x0100
        /*02c2*/ 	.byte	0x04
	.zero		1


	//   ....[27]....
        /*02c4*/ 	.word	0x00000c10
        /*02c8*/ 	.word	0x000000ff
        /*02cc*/ 	.word	0x000000d8
        /*02d0*/ 	.short	0x0100
        /*02d2*/ 	.byte	0x04
	.zero		1


	//   ....[28]....
        /*02d4*/ 	.word	0x00000d00
        /*02d8*/ 	.word	0x000000ff
        /*02dc*/ 	.word	0x000000e0
        /*02e0*/ 	.short	0x0100
        /*02e2*/ 	.byte	0x04
	.zero		1


	//   ....[29]....
        /*02e4*/ 	.word	0x00000d10
        /*02e8*/ 	.word	0x000000ff
        /*02ec*/ 	.word	0x000000f0
        /*02f0*/ 	.short	0x0100
        /*02f2*/ 	.byte	0x04
	.zero		1


	//   ....[30]....
        /*02f4*/ 	.word	0x00000d20
        /*02f8*/ 	.word	0x000000ff
        /*02fc*/ 	.word	0x000000e8
        /*0300*/ 	.short	0x0100
        /*0302*/ 	.byte	0x04
	.zero		1


	//   ....[31]....
        /*0304*/ 	.word	0x00000d30
        /*0308*/ 	.word	0x000000ff
        /*030c*/ 	.word	0x000000f8
        /*0310*/ 	.short	0x0100
        /*0312*/ 	.byte	0x04
	.zero		1


	//   ....[32]....
        /*0314*/ 	.word	0x00000e30
        /*0318*/ 	.word	0x000000ff
        /*031c*/ 	.word	0x00000100
        /*0320*/ 	.short	0x0100
        /*0322*/ 	.byte	0x06
	.zero		1


	//   ....[33]....
        /*0324*/ 	.word	0x00001a10
        /*0328*/ 	.word	0x00000003
        /*032c*/ 	.word	0x000000f0
        /*0330*/ 	.short	0x010a
        /*0332*/ 	.byte	0xff
	.zero		1


	//   ....[34]....
        /*0334*/ 	.word	0x00001a40
        /*0338*/ 	.word	0x00000003
        /*033c*/ 	.word	0x000000e0
        /*0340*/ 	.short	0x0101
        /*0342*/ 	.byte	0xff
	.zero		1


	//   ....[35]....
        /*0344*/ 	.word	0x00001b00
        /*0348*/ 	.word	0x000000ff
        /*034c*/ 	.word	0x00000018
        /*0350*/ 	.short	0x010a
        /*0352*/ 	.byte	0x04
	.zero		1


	//   ....[36]....
        /*0354*/ 	.word	0x00001bd0
        /*0358*/ 	.word	0x000000ff
        /*035c*/ 	.word	0x00000018
        /*0360*/ 	.short	0x010a
        /*0362*/ 	.byte	0x05
	.zero		1


	//   ....[37]....
        /*0364*/ 	.word	0x00001d30
        /*0368*/ 	.word	0x000000ff
        /*036c*/ 	.word	0x00000018
        /*0370*/ 	.short	0x010a
        /*0372*/ 	.byte	0x04
	.zero		1


	//   ....[38]....
        /*0374*/ 	.word	0x00001fc0
        /*0378*/ 	.word	0x000000ff
        /*037c*/ 	.word	0x00000078
        /*0380*/ 	.short	0x0101
        /*0382*/ 	.byte	0x15
	.zero		1


	//   ....[39]....
        /*0384*/ 	.word	0x00001fe0
        /*0388*/ 	.word	0x000000ff
        /*038c*/ 	.word	0x00000018
        /*0390*/ 	.short	0x010a
        /*0392*/ 	.byte	0x04
	.zero		1


	//   ....[40]....
        /*0394*/ 	.word	0x00002060
        /*0398*/ 	.word	0x000000ff
        /*039c*/ 	.word	0x00000018
        /*03a0*/ 	.short	0x010a
        /*03a2*/ 	.byte	0x06
	.zero		1


	//   ....[41]....
        /*03a4*/ 	.word	0x000021a0
        /*03a8*/ 	.word	0x000000ff
        /*03ac*/ 	.word	0x00000018
        /*03b0*/ 	.short	0x010a
        /*03b2*/ 	.byte	0x04
	.zero		1


	//   ....[42]....
        /*03b4*/ 	.word	0x00002460
        /*03b8*/ 	.word	0x00000003
        /*03bc*/ 	.word	0x00000080
        /*03c0*/ 	.short	0x010a
        /*03c2*/ 	.byte	0xff
	.zero		1


	//   ....[43]....
        /*03c4*/ 	.word	0x000025b0
        /*03c8*/ 	.word	0x00000000
        /*03cc*/ 	.word	0x00000000
        /*03d0*/ 	.short	0x0101
        /*03d2*/ 	.byte	0xff
	.zero		1


	//   ....[44]....
        /*03d4*/ 	.word	0x00002b60
        /*03d8*/ 	.word	0x000000ff
        /*03dc*/ 	.word	0x00000000
        /*03e0*/ 	.short	0x010a
        /*03e2*/ 	.byte	0x04
	.zero		1


	//   ....[45]....
        /*03e4*/ 	.word	0x00002bf0
        /*03e8*/ 	.word	0x000000ff
        /*03ec*/ 	.word	0x00000000
        /*03f0*/ 	.short	0x010a
        /*03f2*/ 	.byte	0x05
	.zero		1


	//   ....[46]....
        /*03f4*/ 	.word	0x00002c90
        /*03f8*/ 	.word	0x00000000
        /*03fc*/ 	.word	0x00000000
        /*0400*/ 	.short	0x010a
        /*0402*/ 	.byte	0xff
	.zero		1


	//   ....[47]....
        /*0404*/ 	.word	0x00002db0
        /*0408*/ 	.word	0x00000002
        /*040c*/ 	.word	0x000000e0
        /*0410*/ 	.short	0x010a
        /*0412*/ 	.byte	0xff
	.zero		1


	//   ....[48]....
        /*0414*/ 	.word	0x00002e10
        /*0418*/ 	.word	0x00000004
        /*041c*/ 	.word	0x00000000
        /*0420*/ 	.short	0x0101
        /*0422*/ 	.byte	0xff
	.zero		1


	//   ....[49]....
        /*0424*/ 	.word	0x00002e30
        /*0428*/ 	.word	0x000000ff
        /*042c*/ 	.word	0x00000090
        /*0430*/ 	.short	0x010a
        /*0432*/ 	.byte	0x04
	.zero		1


	//   ....[50]....
        /*0434*/ 	.word	0x00002f50
        /*0438*/ 	.word	0x00000002
        /*043c*/ 	.word	0x00000080
        /*0440*/ 	.short	0x010a
        /*0442*/ 	.byte	0xff
	.zero		1


	//   ....[51]....
        /*0444*/ 	.word	0x00003060
        /*0448*/ 	.word	0x00000002
        /*044c*/ 	.word	0x00000000
        /*0450*/ 	.short	0x0101
        /*0452*/ 	.byte	0xff
	.zero		1


	//   ....[52]....
        /*0454*/ 	.word	0x000030f0
        /*0458*/ 	.word	0x000000ff
        /*045c*/ 	.word	0x00000090
        /*0460*/ 	.short	0x0106
        /*0462*/ 	.byte	0x04
	.zero		1


	//   ....[53]....
        /*0464*/ 	.word	0x00003110
        /*0468*/ 	.word	0x000000ff
        /*046c*/ 	.word	0x00000090
        /*0470*/ 	.short	0x010a
        /*0472*/ 	.byte	0x04
	.zero		1


	//   ....[54]....
        /*0474*/ 	.word	0x000031a0
        /*0478*/ 	.word	0x000000ff
        /*047c*/ 	.word	0x00000090
        /*0480*/ 	.short	0x0106
        /*0482*/ 	.byte	0x07
	.zero		1


	//   ....[55]....
        /*0484*/ 	.word	0x000031e0
        /*0488*/ 	.word	0x00000000
        /*048c*/ 	.word	0x00000090
        /*0490*/ 	.short	0x010a
        /*0492*/ 	.byte	0xff
	.zero		1


	//   ....[56]....
        /*0494*/ 	.word	0x00003420
        /*0498*/ 	.word	0x000000ff
        /*049c*/ 	.word	0x00000008
        /*04a0*/ 	.short	0x010a
        /*04a2*/ 	.byte	0x05
	.zero		1


	//   ....[57]....
        /*04a4*/ 	.word	0x00003440
        /*04a8*/ 	.word	0x000000ff
        /*04ac*/ 	.word	0x00000008
        /*04b0*/ 	.short	0x010a
        /*04b2*/ 	.byte	0x05
	.zero		1


	//   ....[58]....
        /*04b4*/ 	.word	0x000035d0
        /*04b8*/ 	.word	0x000000ff
        /*04bc*/ 	.word	0x00000008
        /*04c0*/ 	.short	0x010a
        /*04c2*/ 	.byte	0x05
	.zero		1


	//   ....[59]....
        /*04c4*/ 	.word	0x000035f0
        /*04c8*/ 	.word	0x000000ff
        /*04cc*/ 	.word	0x00000008
        /*04d0*/ 	.short	0x010a
        /*04d2*/ 	.byte	0x05
	.zero		1


	//   ....[60]....
        /*04d4*/ 	.word	0x000036b0
        /*04d8*/ 	.word	0x000000ff
        /*04dc*/ 	.word	0x00000000
        /*04e0*/ 	.short	0x0101
        /*04e2*/ 	.byte	0x04
	.zero		1


	//   ....[61]....
        /*04e4*/ 	.word	0x00003a70
        /*04e8*/ 	.word	0x00000000
        /*04ec*/ 	.word	0x00000080
        /*04f0*/ 	.short	0x010a
        /*04f2*/ 	.byte	0xff
	.zero		1


	//   ....[62]....
        /*04f4*/ 	.word	0x00003b30
        /*04f8*/ 	.word	0x00000000
        /*04fc*/ 	.word	0x00000000
        /*0500*/ 	.short	0x0101
        /*0502*/ 	.byte	0xff
	.zero		1


	//   ....[63]....
        /*0504*/ 	.word	0x00003bf0
        /*0508*/ 	.word	0x000000ff
        /*050c*/ 	.word	0x00000000
        /*0510*/ 	.short	0x010a
        /*0512*/ 	.byte	0x04
	.zero		1


	//   ....[64]....
        /*0514*/ 	.word	0x00003c00
        /*0518*/ 	.word	0x000000ff
        /*051c*/ 	.word	0x000000c0
        /*0520*/ 	.short	0x010a
        /*0522*/ 	.byte	0x2e
	.zero		1


	//   ....[65]....
        /*0524*/ 	.word	0x00003cb0
        /*0528*/ 	.word	0x000000ff
        /*052c*/ 	.word	0x00000000
        /*0530*/ 	.short	0x010a
        /*0532*/ 	.byte	0x07
	.zero		1


	//   ....[66]....
        /*0534*/ 	.word	0x00003de0
        /*0538*/ 	.word	0x000000ff
        /*053c*/ 	.word	0x00000000
        /*0540*/ 	.short	0x010a
        /*0542*/ 	.byte	0x04
	.zero		1


	//   ....[67]....
        /*0544*/ 	.word	0x00004220
        /*0548*/ 	.word	0x000000ff
        /*054c*/ 	.word	0x00000000
        /*0550*/ 	.short	0x010a
        /*0552*/ 	.byte	0x04
	.zero		1


	//   ....[68]....
        /*0554*/ 	.word	0x000042b0
        /*0558*/ 	.word	0x000000ff
        /*055c*/ 	.word	0x00000000
        /*0560*/ 	.short	0x010a
        /*0562*/ 	.byte	0x05
	.zero		1


	//   ....[69]....
        /*0564*/ 	.word	0x00004340
        /*0568*/ 	.word	0x000000ff
        /*056c*/ 	.word	0x00000000
        /*0570*/ 	.short	0x010a
        /*0572*/ 	.byte	0x05
	.zero		1


	//   ....[70]....
        /*0574*/ 	.word	0x000043e0
        /*0578*/ 	.word	0x00000000
        /*057c*/ 	.word	0x00000000
        /*0580*/ 	.short	0x010a
        /*0582*/ 	.byte	0xff
	.zero		1


	//   ....[71]....
        /*0584*/ 	.word	0x00004420
        /*0588*/ 	.word	0x00000000
        /*058c*/ 	.word	0x00000000
        /*0590*/ 	.short	0x010a
        /*0592*/ 	.byte	0xff
	.zero		1


	//   ....[72]....
        /*0594*/ 	.word	0x00004490
        /*0598*/ 	.word	0x000000ff
        /*059c*/ 	.word	0x00000000
        /*05a0*/ 	.short	0x0101
        /*05a2*/ 	.byte	0x04
	.zero		1


	//   ....[73]....
        /*05a4*/ 	.word	0x000044d0
        /*05a8*/ 	.word	0x000000ff
        /*05ac*/ 	.word	0x00000100
        /*05b0*/ 	.short	0x010a
        /*05b2*/ 	.byte	0x29
	.zero		1


	//   ....[74]....
        /*05b4*/ 	.word	0x00004520
        /*05b8*/ 	.word	0x000000ff
        /*05bc*/ 	.word	0x00000000
        /*05c0*/ 	.short	0x0101
        /*05c2*/ 	.byte	0x04
	.zero		1


	//   ....[75]....
        /*05c4*/ 	.word	0x000049c0
        /*05c8*/ 	.word	0x0000000c
        /*05cc*/ 	.word	0x00000080
        /*05d0*/ 	.short	0x010a
        /*05d2*/ 	.byte	0xff
	.zero		1


	//   ....[76]....
        /*05d4*/ 	.word	0x00004b30
        /*05d8*/ 	.word	0x00000000
        /*05dc*/ 	.word	0x00000000
        /*05e0*/ 	.short	0x0101
        /*05e2*/ 	.byte	0xff
	.zero		1


	//   ....[77]....
        /*05e4*/ 	.word	0x00004fc0
        /*05e8*/ 	.word	0x000000ff
        /*05ec*/ 	.word	0x00000078
        /*05f0*/ 	.short	0x010a
        /*05f2*/ 	.byte	0x15
	.zero		1


	//   ....[78]....
        /*05f4*/ 	.word	0x00005140
        /*05f8*/ 	.word	0x000000ff
        /*05fc*/ 	.word	0x00000050
        /*0600*/ 	.short	0x010a
        /*0602*/ 	.byte	0x15
	.zero		1


	//   ....[79]....
        /*0604*/ 	.word	0x000052c0
        /*0608*/ 	.word	0x000000ff
        /*060c*/ 	.word	0x00000030
        /*0610*/ 	.short	0x010b
        /*0612*/ 	.byte	0x15
	.zero		1


	//   ....[80]....
        /*0614*/ 	.word	0x000052d0
        /*0618*/ 	.word	0x000000ff
        /*061c*/ 	.word	0x00000000
        /*0620*/ 	.short	0x0101
        /*0622*/ 	.byte	0x06
	.zero		1


	//   ....[81]....
        /*0624*/ 	.word	0x000052e0
        /*0628*/ 	.word	0x000000ff
        /*062c*/ 	.word	0x00000058
        /*0630*/ 	.short	0x010a
        /*0632*/ 	.byte	0x15
	.zero		1


	//   ....[82]....
        /*0634*/ 	.word	0x00005440
        /*0638*/ 	.word	0x000000ff
        /*063c*/ 	.word	0x00000038
        /*0640*/ 	.short	0x010b
        /*0642*/ 	.byte	0x15
	.zero		1


	//   ....[83]....
        /*0644*/ 	.word	0x00005450
        /*0648*/ 	.word	0x000000ff
        /*064c*/ 	.word	0x00000000
        /*0650*/ 	.short	0x0101
        /*0652*/ 	.byte	0x06
	.zero		1


	//   ....[84]....
        /*0654*/ 	.word	0x00005460
        /*0658*/ 	.word	0x000000ff
        /*065c*/ 	.word	0x00000060
        /*0660*/ 	.short	0x010a
        /*0662*/ 	.byte	0x15
	.zero		1


	//   ....[85]....
        /*0664*/ 	.word	0x000055b0
        /*0668*/ 	.word	0x000000ff
        /*066c*/ 	.word	0x00000040
        /*0670*/ 	.short	0x010b
        /*0672*/ 	.byte	0x15
	.zero		1


	//   ....[86]....
        /*0674*/ 	.word	0x000055c0
        /*0678*/ 	.word	0x000000ff
        /*067c*/ 	.word	0x00000000
        /*0680*/ 	.short	0x0101
        /*0682*/ 	.byte	0x06
	.zero		1


	//   ....[87]....
        /*0684*/ 	.word	0x000055d0
        /*0688*/ 	.word	0x000000ff
        /*068c*/ 	.word	0x00000068
        /*0690*/ 	.short	0x010a
        /*0692*/ 	.byte	0x15
	.zero		1


	//   ....[88]....
        /*0694*/ 	.word	0x000057c0
        /*0698*/ 	.word	0x000000ff
        /*069c*/ 	.word	0x00000048
        /*06a0*/ 	.short	0x010b
        /*06a2*/ 	.byte	0x15
	.zero		1


	//   ....[89]....
        /*06a4*/ 	.word	0x000057d0
        /*06a8*/ 	.word	0x000000ff
        /*06ac*/ 	.word	0x00000000
        /*06b0*/ 	.short	0x0101
        /*06b2*/ 	.byte	0x25
	.zero		1


	//   ....[90]....
        /*06b4*/ 	.word	0x00005800
        /*06b8*/ 	.word	0x000000ff
        /*06bc*/ 	.word	0x00000050
        /*06c0*/ 	.short	0x010a
        /*06c2*/ 	.byte	0x15
	.zero		1


	//   ....[91]....
        /*06c4*/ 	.word	0x00005820
        /*06c8*/ 	.word	0x000000ff
        /*06cc*/ 	.word	0x00000058
        /*06d0*/ 	.short	0x010a
        /*06d2*/ 	.byte	0x15
	.zero		1


	//   ....[92]....
        /*06d4*/ 	.word	0x00005840
        /*06d8*/ 	.word	0x000000ff
        /*06dc*/ 	.word	0x00000060
        /*06e0*/ 	.short	0x010a
        /*06e2*/ 	.byte	0x15
	.zero		1


	//   ....[93]....
        /*06e4*/ 	.word	0x00005880
        /*06e8*/ 	.word	0x00000000
        /*06ec*/ 	.word	0x00000068
        /*06f0*/ 	.short	0x010a
        /*06f2*/ 	.byte	0xff
	.zero		1


	//   ....[94]....
        /*06f4*/ 	.word	0x00005b90
        /*06f8*/ 	.word	0x00000003
        /*06fc*/ 	.word	0x00000080
        /*0700*/ 	.short	0x010a
        /*0702*/ 	.byte	0xff
	.zero		1


	//   ....[95]....
        /*0704*/ 	.word	0x00005d10
        /*0708*/ 	.word	0x00000000
        /*070c*/ 	.word	0x00000000
        /*0710*/ 	.short	0x0101
        /*0712*/ 	.byte	0xff
	.zero		1


	//   ....[96]....
        /*0714*/ 	.word	0x00006880
        /*0718*/ 	.word	0x000000ff
        /*071c*/ 	.word	0x00000030
        /*0720*/ 	.short	0x010a
        /*0722*/ 	.byte	0x2c
	.zero		1


	//   ....[97]....
        /*0724*/ 	.word	0x000068c0
        /*0728*/ 	.word	0x00000063
        /*072c*/ 	.word	0x000000a0
        /*0730*/ 	.short	0x010a
        /*0732*/ 	.byte	0xff
	.zero		1


	//   ....[98]....
        /*0734*/ 	.word	0x000069b0
        /*0738*/ 	.word	0x000000ff
        /*073c*/ 	.word	0x00000030
        /*0740*/ 	.short	0x010a
        /*0742*/ 	.byte	0x2c
	.zero		1


	//   ....[99]....
        /*0744*/ 	.word	0x00006aa0
        /*0748*/ 	.word	0x00000063
        /*074c*/ 	.word	0x000000a0
        /*0750*/ 	.short	0x010a
        /*0752*/ 	.byte	0xff
	.zero		1


	//   ....[100]....
        /*0754*/ 	.word	0x00007570
        /*0758*/ 	.word	0x00000000
        /*075c*/ 	.word	0x00000000
        /*0760*/ 	.short	0x0101
        /*0762*/ 	.byte	0xff
	.zero		1


	//   ....[101]....
        /*0764*/ 	.word	0x00007580
        /*0768*/ 	.word	0x00000003
        /*076c*/ 	.word	0x00000030
        /*0770*/ 	.short	0x010a
        /*0772*/ 	.byte	0xff
	.zero		1


	//   ....[102]....
        /*0774*/ 	.word	0x00007660
        /*0778*/ 	.word	0x00000003
        /*077c*/ 	.word	0x00000030
        /*0780*/ 	.short	0x010a
        /*0782*/ 	.byte	0xff
	.zero		1


	//   ....[103]....
        /*0784*/ 	.word	0x000081d0
        /*0788*/ 	.word	0x0000003d
        /*078c*/ 	.word	0x00000000
        /*0790*/ 	.short	0x0101
        /*0792*/ 	.byte	0xff
	.zero		1


	//   ....[104]....
        /*0794*/ 	.word	0x000081f0
        /*0798*/ 	.word	0x0000003e
        /*079c*/ 	.word	0x00000030
        /*07a0*/ 	.short	0x010a
        /*07a2*/ 	.byte	0xff
	.zero		1


	//   ....[105]....
        /*07a4*/ 	.word	0x000082c0
        /*07a8*/ 	.word	0x0000003e
        /*07ac*/ 	.word	0x00000030
        /*07b0*/ 	.short	0x010a
        /*07b2*/ 	.byte	0xff
	.zero		1


	//   ....[106]....
        /*07b4*/ 	.word	0x00008e30
        /*07b8*/ 	.word	0x0000003d
        /*07bc*/ 	.word	0x00000000
        /*07c0*/ 	.short	0x0101
        /*07c2*/ 	.byte	0xff
	.zero		1


	//   ....[107]....
        /*07c4*/ 	.word	0x00008e50
        /*07c8*/ 	.word	0x0000003e
        /*07cc*/ 	.word	0x00000030
        /*07d0*/ 	.short	0x010a
        /*07d2*/ 	.byte	0xff
	.zero		1


	//   ....[108]....
        /*07d4*/ 	.word	0x00008f20
        /*07d8*/ 	.word	0x0000003e
        /*07dc*/ 	.word	0x00000030
        /*07e0*/ 	.short	0x010a
        /*07e2*/ 	.byte	0xff
	.zero		1


	//   ....[109]....
        /*07e4*/ 	.word	0x000091f0
        /*07e8*/ 	.word	0x00000063
        /*07ec*/ 	.word	0x00000000
        /*07f0*/ 	.short	0x0101
        /*07f2*/ 	.byte	0xff
	.zero		1


	//   ....[110]....
        /*07f4*/ 	.word	0x00009ae0
        /*07f8*/ 	.word	0x00000002
        /*07fc*/ 	.word	0x00000000
        /*0800*/ 	.short	0x0101
        /*0802*/ 	.byte	0xff
	.zero		1


	//   ....[111]....
        /*0804*/ 	.word	0x00009d70
        /*0808*/ 	.word	0x000000ff
        /*080c*/ 	.word	0x00000000
        /*0810*/ 	.short	0x0101
        /*0812*/ 	.byte	0x04
	.zero		1


	//   ....[112]....
        /*0814*/ 	.word	0x00009d90
        /*0818*/ 	.word	0x00000003
        /*081c*/ 	.word	0x000000f0
        /*0820*/ 	.short	0x010a
        /*0822*/ 	.byte	0xff
	.zero		1


	//   ....[113]....
        /*0824*/ 	.word	0x00009df0
        /*0828*/ 	.word	0x00000000
        /*082c*/ 	.word	0x00000018
        /*0830*/ 	.short	0x010a
        /*0832*/ 	.byte	0xff
	.zero		1


	//   ....[114]....
        /*0834*/ 	.word	0x00009e50
        /*0838*/ 	.word	0x00000000
        /*083c*/ 	.word	0x00000018
        /*0840*/ 	.short	0x010a
        /*0842*/ 	.byte	0xff
	.zero		1


	//   ....[115]....
        /*0844*/ 	.word	0x00009ea0
        /*0848*/ 	.word	0x00000003
        /*084c*/ 	.word	0x00000080
        /*0850*/ 	.short	0x010a
        /*0852*/ 	.byte	0xff
	.zero		1


	//   ....[116]....
        /*0854*/ 	.word	0x00009f00
        /*0858*/ 	.word	0x00000000
        /*085c*/ 	.word	0x00000000
        /*0860*/ 	.short	0x010a
        /*0862*/ 	.byte	0xff
	.zero		1


	//   ....[117]....
        /*0864*/ 	.word	0x00009f60
        /*0868*/ 	.word	0x00000000
        /*086c*/ 	.word	0x00000000
        /*0870*/ 	.short	0x010a
        /*0872*/ 	.byte	0xff
	.zero		1


	//   ....[118]....
        /*0874*/ 	.word	0x00009fb0
        /*0878*/ 	.word	0x00000002
        /*087c*/ 	.word	0x000000e0
        /*0880*/ 	.short	0x010a
        /*0882*/ 	.byte	0xff
	.zero		1


	//   ....[119]....
        /*0884*/ 	.word	0x0000a010
        /*0888*/ 	.word	0x00000002
        /*088c*/ 	.word	0x00000090
        /*0890*/ 	.short	0x010a
        /*0892*/ 	.byte	0xff
	.zero		1


	//   ....[120]....
        /*0894*/ 	.word	0x0000a060
        /*0898*/ 	.word	0x00000002
        /*089c*/ 	.word	0x00000080
        /*08a0*/ 	.short	0x010a
        /*08a2*/ 	.byte	0xff
	.zero		1


	//   ....[121]....
        /*08a4*/ 	.word	0x0000a0c0
        /*08a8*/ 	.word	0x00000000
        /*08ac*/ 	.word	0x00000090
        /*08b0*/ 	.short	0x010a
        /*08b2*/ 	.byte	0xff
	.zero		1


	//   ....[122]....
        /*08b4*/ 	.word	0x0000a120
        /*08b8*/ 	.word	0x00000000
        /*08bc*/ 	.word	0x00000008
        /*08c0*/ 	.short	0x010a
        /*08c2*/ 	.byte	0xff
	.zero		1


	//   ....[123]....
        /*08c4*/ 	.word	0x0000a210
        /*08c8*/ 	.word	0x00000000
        /*08cc*/ 	.word	0x00000008
        /*08d0*/ 	.short	0x010a
        /*08d2*/ 	.byte	0xff
	.zero		1


	//   ....[124]....
        /*08d4*/ 	.word	0x0000a260
        /*08d8*/ 	.word	0x00000000
        /*08dc*/ 	.word	0x00000080
        /*08e0*/ 	.short	0x010a
        /*08e2*/ 	.byte	0xff
	.zero		1


	//   ....[125]....
        /*08e4*/ 	.word	0x0000a2c0
        /*08e8*/ 	.word	0x00000000
        /*08ec*/ 	.word	0x000000c0
        /*08f0*/ 	.short	0x010a
        /*08f2*/ 	.byte	0xff
	.zero		1


	//   ....[126]....
        /*08f4*/ 	.word	0x0000a320
        /*08f8*/ 	.word	0x00000000
        /*08fc*/ 	.word	0x00000000
        /*0900*/ 	.short	0x010a
        /*0902*/ 	.byte	0xff
	.zero		1


	//   ....[127]....
        /*0904*/ 	.word	0x0000a380
        /*0908*/ 	.word	0x00000000
        /*090c*/ 	.word	0x00000000
        /*0910*/ 	.short	0x010a
        /*0912*/ 	.byte	0xff
	.zero		1


	//   ....[128]....
        /*0914*/ 	.word	0x0000a3e0
        /*0918*/ 	.word	0x00000000
        /*091c*/ 	.word	0x00000000
        /*0920*/ 	.short	0x010a
        /*0922*/ 	.byte	0xff
	.zero		1


	//   ....[129]....
        /*0924*/ 	.word	0x0000a440
        /*0928*/ 	.word	0x00000000
        /*092c*/ 	.word	0x00000000
        /*0930*/ 	.short	0x010a
        /*0932*/ 	.byte	0xff
	.zero		1


	//   ....[130]....
        /*0934*/ 	.word	0x0000a4a0
        /*0938*/ 	.word	0x00000000
        /*093c*/ 	.word	0x00000100
        /*0940*/ 	.short	0x010a
        /*0942*/ 	.byte	0xff
	.zero		1


	//   ....[131]....
        /*0944*/ 	.word	0x0000a4f0
        /*0948*/ 	.word	0x0000000c
        /*094c*/ 	.word	0x00000080
        /*0950*/ 	.short	0x010a
        /*0952*/ 	.byte	0xff
	.zero		1


	//   ....[132]....
        /*0954*/ 	.word	0x0000a550
        /*0958*/ 	.word	0x00000000
        /*095c*/ 	.word	0x00000078
        /*0960*/ 	.short	0x010a
        /*0962*/ 	.byte	0xff
	.zero		1


	//   ....[133]....
        /*0964*/ 	.word	0x0000a5b0
        /*0968*/ 	.word	0x00000000
        /*096c*/ 	.word	0x00000050
        /*0970*/ 	.short	0x010a
        /*0972*/ 	.byte	0xff
	.zero		1


	//   ....[134]....
        /*0974*/ 	.word	0x0000a610
        /*0978*/ 	.word	0x00000000
        /*097c*/ 	.word	0x00000058
        /*0980*/ 	.short	0x010a
        /*0982*/ 	.byte	0xff
	.zero		1


	//   ....[135]....
        /*0984*/ 	.word	0x0000a670
        /*0988*/ 	.word	0x00000000
        /*098c*/ 	.word	0x00000060
        /*0990*/ 	.short	0x010a
        /*0992*/ 	.byte	0xff
	.zero		1


	//   ....[136]....
        /*0994*/ 	.word	0x0000a6d0
        /*0998*/ 	.word	0x00000000
        /*099c*/ 	.word	0x00000068
        /*09a0*/ 	.short	0x010a
        /*09a2*/ 	.byte	0xff
	.zero		1


	//   ....[137]....
        /*09a4*/ 	.word	0x0000a730
        /*09a8*/ 	.word	0x00000000
        /*09ac*/ 	.word	0x00000050
        /*09b0*/ 	.short	0x010a
        /*09b2*/ 	.byte	0xff
	.zero		1


	//   ....[138]....
        /*09b4*/ 	.word	0x0000a790
        /*09b8*/ 	.word	0x00000000
        /*09bc*/ 	.word	0x00000058
        /*09c0*/ 	.short	0x010a
        /*09c2*/ 	.byte	0xff
	.zero		1


	//   ....[139]....
        /*09c4*/ 	.word	0x0000a7f0
        /*09c8*/ 	.word	0x00000000
        /*09cc*/ 	.word	0x00000060
        /*09d0*/ 	.short	0x010a
        /*09d2*/ 	.byte	0xff
	.zero		1


	//   ....[140]....
        /*09d4*/ 	.word	0x0000a840
        /*09d8*/ 	.word	0x00000003
        /*09dc*/ 	.word	0x00000080
        /*09e0*/ 	.short	0x010a
        /*09e2*/ 	.byte	0xff
	.zero		1


	//   ....[141]....
        /*09e4*/ 	.word	0x0000a8a0
        /*09e8*/ 	.word	0x00000002
        /*09ec*/ 	.word	0x00000030
        /*09f0*/ 	.short	0x010a
        /*09f2*/ 	.byte	0xff
	.zero		1


	//   ....[142]....
        /*09f4*/ 	.word	0x0000a8f0
        /*09f8*/ 	.word	0x00000063
        /*09fc*/ 	.word	0x000000a0
        /*0a00*/ 	.short	0x010a
        /*0a02*/ 	.byte	0xff
	.zero		1


	//   ....[143]....
        /*0a04*/ 	.word	0x0000a940
        /*0a08*/ 	.word	0x00000003
        /*0a0c*/ 	.word	0x00000030
        /*0a10*/ 	.short	0x010a
        /*0a12*/ 	.byte	0xff
	.zero		1


	//   ....[144]....
        /*0a14*/ 	.word	0x0000a990
        /*0a18*/ 	.word	0x0000003e
        /*0a1c*/ 	.word	0x00000030
        /*0a20*/ 	.short	0x010a
        /*0a22*/ 	.byte	0xff
	.zero		1


	//   ....[145]....
        /*0a24*/ 	.word	0x0000a9e0
        /*0a28*/ 	.word	0x0000003e
        /*0a2c*/ 	.word	0x00000030
        /*0a30*/ 	.short	0x010a
        /*0a32*/ 	.byte	0xff
	.zero		1


	//----- nvinfo : EIATTR_NUM_MBARRIERS
	.align		4
.L_47:
        /*0a34*/ 	.byte	0x03, 0x38
        /*0a36*/ 	.short	0x0021


	//----- nvinfo : EIATTR_EXIT_INSTR_OFFSETS
	.align		4
        /*0a38*/ 	.byte	0x04, 0x1c
        /*0a3a*/ 	.short	(.L_49 - .L_48)


	//   ....[0]....
.L_48:
        /*0a3c*/ 	.word	0x00002cc0


	//   ....[1]....
        /*0a40*/ 	.word	0x000031b0


	//   ....[2]....
        /*0a44*/ 	.word	0x00003210


	//   ....[3]....
        /*0a48*/ 	.word	0x00004750


	//   ....[4]....
        /*0a4c*/ 	.word	0x000058b0


	//   ....[5]....
        /*0a50*/ 	.word	0x000058f0


	//   ....[6]....
        /*0a54*/ 	.word	0x00009c60


	//   ....[7]....
        /*0a58*/ 	.word	0x00009ce0


	//   ....[8]....
        /*0a5c*/ 	.word	0x00009d10


	//   ....[9]....
        /*0a60*/ 	.word	0x00009d80


	//----- nvinfo : EIATTR_MAX_THREADS
	.align		4
.L_49:
        /*0a64*/ 	.byte	0x04, 0x05
        /*0a66*/ 	.short	(.L_51 - .L_50)
.L_50:
        /*0a68*/ 	.word	0x00000100
        /*0a6c*/ 	.word	0x00000001
        /*0a70*/ 	.word	0x00000001


	//----- nvinfo : EIATTR_CRS_STACK_SIZE
	.align		4
.L_51:
        /*0a74*/ 	.byte	0x04, 0x1e
        /*0a76*/ 	.short	(.L_53 - .L_52)
.L_52:
        /*0a78*/ 	.word	0x00000000


	//----- nvinfo : EIATTR_CBANK_PARAM_SIZE
	.align		4
.L_53:
        /*0a7c*/ 	.byte	0x03, 0x19
        /*0a7e*/ 	.short	0x0800


	//----- nvinfo : EIATTR_PARAM_CBANK
	.align		4
        /*0a80*/ 	.byte	0x04, 0x0a
        /*0a82*/ 	.short	(.L_55 - .L_54)
	.align		4
.L_54:
        /*0a84*/ 	.word	index@(.nv.constant0._ZN7cutlass13device_kernelINS_4gemm6kernel13GemmUniversalIN4cute5tupleIJiiiiEEENS1_10collective13CollectiveMmaINS1_35MainloopSm100TmaUmmaWarpSpecializedILi3ELi2ELi4ENS5_IJNS4_1CILi2EEESB_NSA_ILi1EEEEEEEENS5_IJNSA_ILi256EEENSA_ILi128EEESG_EEENS_6half_tENS5_IJlSC_lEEESI_SJ_NS4_8TiledMMAINS4_8MMA_AtomIJNS4_26SM100_MMA_F16BF16_2x1SM_SSISI_SI_fLi256ELi128ELNS4_4UMMA5MajorE0ELSO_0ELNSN_7ScaleInE0ELSP_0EEEEEENS4_6LayoutINS5_IJSC_SC_SC_EEENS5_IJNSA_ILi0EEESU_SU_EEEEENS5_IJNS4_10UnderscoreESX_SX_EEEEENS4_28SM100_TMA_2SM_LOAD_MULTICASTENS4_14ComposedLayoutINS4_7SwizzleILi3ELi4ELi3EEENS4_18smem_ptr_flag_bitsILi16EEENSS_INS5_IJNSA_ILi8EEENSA_ILi64EEEEEENS5_IJS17_SC_EEEEEEEvNS4_8identityENS4_18SM100_TMA_2SM_LOADES1B_vS1C_EENS_8epilogue10collective18CollectiveEpilogueINS1F_23Sm100TmaWarpSpecializedILi4ELi2ELi32ELb1ELb0EEEJNS5_IJSG_SG_SG_EEENS5_IJNSS_ISG_SC_EENSS_INSA_ILi32EEESC_EEEEESI_SJ_SI_SJ_NS1F_6fusion15FusionCallbacksIS1J_NS1P_17LinearCombinationISI_fSI_fLNS_15FloatRoundStyleE2EEES1K_S1O_JEEENS4_5SM1004TMEM4LOAD26SM100_TMEM_LOAD_32dp32b32xENS4_13SM90_TMA_LOADENS11_INS12_ILi2ELi4ELi3EEES15_NSS_INS5_IJS16_S1M_EEENS5_IJS1M_SC_EEEEEEENS4_39AutoVectorizingCopyWithAssumedAlignmentILi128EEENS4_14SM90_TMA_STOREES24_S26_S26_EEEvvEEEEvNT_6ParamsE)
        /*0a88*/ 	.short	0x0380
        /*0a8a*/ 	.short	0x0800


	//----- nvinfo : EIATTR_SW_WAR
	.align		4
.L_55:
        /*0a8c*/ 	.byte	0x04, 0x36
        /*0a8e*/ 	.short	(.L_57 - .L_56)
.L_56:
        /*0a90*/ 	.word	0x00000008
.L_57:


//--------------------- .nv.callgraph             --------------------------
	.section	.nv.callgraph,"",@"SHT_CUDA_CALLGRAPH"
	.align	4
	.sectionentsize	8
	.align		4
        /*0000*/ 	.word	0x00000000
	.align		4
        /*0004*/ 	.word	0xffffffff
	.align		4
        /*0008*/ 	.word	index@(_ZN7cutlass13device_kernelINS_4gemm6kernel13GemmUniversalIN4cute5tupleIJiiiiEEENS1_10collective13CollectiveMmaINS1_35MainloopSm100TmaUmmaWarpSpecializedILi3ELi2ELi4ENS5_IJNS4_1CILi2EEESB_NSA_ILi1EEEEEEEENS5_IJNSA_ILi256EEENSA_ILi128EEESG_EEENS_6half_tENS5_IJlSC_lEEESI_SJ_NS4_8TiledMMAINS4_8MMA_AtomIJNS4_26SM100_MMA_F16BF16_2x1SM_SSISI_SI_fLi256ELi128ELNS4_4UMMA5MajorE0ELSO_0ELNSN_7ScaleInE0ELSP_0EEEEEENS4_6LayoutINS5_IJSC_SC_SC_EEENS5_IJNSA_ILi0EEESU_SU_EEEEENS5_IJNS4_10UnderscoreESX_SX_EEEEENS4_28SM100_TMA_2SM_LOAD_MULTICASTENS4_14ComposedLayoutINS4_7SwizzleILi3ELi4ELi3EEENS4_18smem_ptr_flag_bitsILi16EEENSS_INS5_IJNSA_ILi8EEENSA_ILi64EEEEEENS5_IJS17_SC_EEEEEEEvNS4_8identityENS4_18SM100_TMA_2SM_LOADES1B_vS1C_EENS_8epilogue10collective18CollectiveEpilogueINS1F_23Sm100TmaWarpSpecializedILi4ELi2ELi32ELb1ELb0EEEJNS5_IJSG_SG_SG_EEENS5_IJNSS_ISG_SC_EENSS_INSA_ILi32EEESC_EEEEESI_SJ_SI_SJ_NS1F_6fusion15FusionCallbacksIS1J_NS1P_17LinearCombinationISI_fSI_fLNS_15FloatRoundStyleE2EEES1K_S1O_JEEENS4_5SM1004TMEM4LOAD26SM100_TMEM_LOAD_32dp32b32xENS4_13SM90_TMA_LOADENS11_INS12_ILi2ELi4ELi3EEES15_NSS_INS5_IJS16_S1M_EEENS5_IJS1M_SC_EEEEEEENS4_39AutoVectorizingCopyWithAssumedAlignmentILi128EEENS4_14SM90_TMA_STOREES24_S26_S26_EEEvvEEEEvNT_6ParamsE)
	.align		4
        /*000c*/ 	.word	index@(__assertfail)
	.align		4
        /*0010*/ 	.word	0x00000000
	.align		4
        /*0014*/ 	.word	0xfffffffe
	.align		4
        /*0018*/ 	.word	0x00000000
	.align		4
        /*001c*/ 	.word	0xfffffffd
	.align		4
        /*0020*/ 	.word	0x00000000
	.align		4
        /*0024*/ 	.word	0xfffffffc


//--------------------- .nv.constant4             --------------------------
	.section	.nv.constant4,"a",@progbits
	.align	8
	.align		8
.nv.constant4:
        /*0000*/ 	.dword	__assertfail
	.align		8
        /*0008*/ 	.dword	__unnamed_1
	.align		8
        /*0010*/ 	.dword	__unnamed_2
	.align		8
        /*0018*/ 	.dword	_ZN39_INTERNAL_eb45d09c_4_k_cu_35e8812c_67164cuda3std3__45__cpo5beginE
	.align		8
        /*0020*/ 	.dword	_ZN39_INTERNAL_eb45d09c_4_k_cu_35e8812c_67164cuda3std3__45__cpo3endE
	.align		8
        /*0028*/ 	.dword	_ZN39_INTERNAL_eb45d09c_4_k_cu_35e8812c_67164cuda3std3__45__cpo6cbeginE
	.align		8
        /*0030*/ 	.dword	_ZN39_INTERNAL_eb45d09c_4_k_cu_35e8812c_67164cuda3std3__45__cpo4cendE
	.align		8
        /*0038*/ 	.dword	_ZN39_INTERNAL_eb45d09c_4_k_cu_35e8812c_67164cuda3std3__441_GLOBAL__N__eb45d09c_4_k_cu_35e8812c_67166ignoreE
	.align		8
        /*0040*/ 	.dword	_ZN39_INTERNAL_eb45d09c_4_k_cu_35e8812c_67164cuda3std3__419piecewise_constructE
	.align		8
        /*0048*/ 	.dword	_ZN39_INTERNAL_eb45d09c_4_k_cu_35e8812c_67164cuda3std3__48in_placeE
	.align		8
        /*0050*/ 	.dword	_ZN39_INTERNAL_eb45d09c_4_k_cu_35e8812c_67164cuda3std6ranges3__45__cpo4swapE
	.align		8
        /*0058*/ 	.dword	_ZN39_INTERNAL_eb45d09c_4_k_cu_35e8812c_67164cuda3std6ranges3__45__cpo9iter_moveE
	.align		8
        /*0060*/ 	.dword	_ZN39_INTERNAL_eb45d09c_4_k_cu_35e8812c_67164cute7productE
	.align		8
        /*0068*/ 	.dword	_ZN39_INTERNAL_eb45d09c_4_k_cu_35e8812c_67164cute1_E
	.align		8
        /*0070*/ 	.dword	$str$25
	.align		8
        /*0078*/ 	.dword	$str$26
	.align		8
        /*0080*/ 	.dword	$str$27
	.align		8
        /*0088*/ 	.dword	$str$28


//--------------------- .text._ZN7cutlass13device_kernelINS_4gemm6kernel13GemmUniversalIN4cute5tupleIJiiiiEEENS1_10collective13CollectiveMmaINS1_35MainloopSm100TmaUmmaWarpSpecializedILi3ELi2ELi4ENS5_IJNS4_1CILi2EEESB_NSA_ILi1EEEEEEEENS5_IJNSA_ILi256EEENSA_ILi128EEESG_EEENS_6half_tENS5_IJlSC_lEEESI_SJ_NS4_8TiledMMAINS4_8MMA_AtomIJNS4_26SM100_MMA_F16BF16_2x1SM_SSISI_SI_fLi256ELi128ELNS4_4UMMA5MajorE0ELSO_0ELNSN_7ScaleInE0ELSP_0EEEEEENS4_6LayoutINS5_IJSC_SC_SC_EEENS5_IJNSA_ILi0EEESU_SU_EEEEENS5_IJNS4_10UnderscoreESX_SX_EEEEENS4_28SM100_TMA_2SM_LOAD_MULTICASTENS4_14ComposedLayoutINS4_7SwizzleILi3ELi4ELi3EEENS4_18smem_ptr_flag_bitsILi16EEENSS_INS5_IJNSA_ILi8EEENSA_ILi64EEEEEENS5_IJS17_SC_EEEEEEEvNS4_8identityENS4_18SM100_TMA_2SM_LOADES1B_vS1C_EENS_8epilogue10collective18CollectiveEpilogueINS1F_23Sm100TmaWarpSpecializedILi4ELi2ELi32ELb1ELb0EEEJNS5_IJSG_SG_SG_EEENS5_IJNSS_ISG_SC_EENSS_INSA_ILi32EEESC_EEEEESI_SJ_SI_SJ_NS1F_6fusion15FusionCallbacksIS1J_NS1P_17LinearCombinationISI_fSI_fLNS_15FloatRoundStyleE2EEES1K_S1O_JEEENS4_5SM1004TMEM4LOAD26SM100_TMEM_LOAD_32dp32b32xENS4_13SM90_TMA_LOADENS11_INS12_ILi2ELi4ELi3EEES15_NSS_INS5_IJS16_S1M_EEENS5_IJS1M_SC_EEEEEEENS4_39AutoVectorizingCopyWithAssumedAlignmentILi128EEENS4_14SM90_TMA_STOREES24_S26_S26_EEEvvEEEEvNT_6ParamsE --------------------------
	.section	.text._ZN7cutlass13device_kernelINS_4gemm6kernel13GemmUniversalIN4cute5tupleIJiiiiEEENS1_10collective13CollectiveMmaINS1_35MainloopSm100TmaUmmaWarpSpecializedILi3ELi2ELi4ENS5_IJNS4_1CILi2EEESB_NSA_ILi1EEEEEEEENS5_IJNSA_ILi256EEENSA_ILi128EEESG_EEENS_6half_tENS5_IJlSC_lEEESI_SJ_NS4_8TiledMMAINS4_8MMA_AtomIJNS4_26SM100_MMA_F16BF16_2x1SM_SSISI_SI_fLi256ELi128ELNS4_4UMMA5MajorE0ELSO_0ELNSN_7ScaleInE0ELSP_0EEEEEENS4_6LayoutINS5_IJSC_SC_SC_EEENS5_IJNSA_ILi0EEESU_SU_EEEEENS5_IJNS4_10UnderscoreESX_SX_EEEEENS4_28SM100_TMA_2SM_LOAD_MULTICASTENS4_14ComposedLayoutINS4_7SwizzleILi3ELi4ELi3EEENS4_18smem_ptr_flag_bitsILi16EEENSS_INS5_IJNSA_ILi8EEENSA_ILi64EEEEEENS5_IJS17_SC_EEEEEEEvNS4_8identityENS4_18SM100_TMA_2SM_LOADES1B_vS1C_EENS_8epilogue10collective18CollectiveEpilogueINS1F_23Sm100TmaWarpSpecializedILi4ELi2ELi32ELb1ELb0EEEJNS5_IJSG_SG_SG_EEENS5_IJNSS_ISG_SC_EENSS_INSA_ILi32EEESC_EEEEESI_SJ_SI_SJ_NS1F_6fusion15FusionCallbacksIS1J_NS1P_17LinearCombinationISI_fSI_fLNS_15FloatRoundStyleE2EEES1K_S1O_JEEENS4_5SM1004TMEM4LOAD26SM100_TMEM_LOAD_32dp32b32xENS4_13SM90_TMA_LOADENS11_INS12_ILi2ELi4ELi3EEES15_NSS_INS5_IJS16_S1M_EEENS5_IJS1M_SC_EEEEEEENS4_39AutoVectorizingCopyWithAssumedAlignmentILi128EEENS4_14SM90_TMA_STOREES24_S26_S26_EEEvvEEEEvNT_6ParamsE,"ax",@progbits
	.align	128
.text._ZN7cutlass13device_kernelINS_4gemm6kernel13GemmUniversalIN4cute5tupleIJiiiiEEENS1_10collective13CollectiveMmaINS1_35MainloopSm100TmaUmmaWarpSpecializedILi3ELi2ELi4ENS5_IJNS4_1CILi2EEESB_NSA_ILi1EEEEEEEENS5_IJNSA_ILi256EEENSA_ILi128EEESG_EEENS_6half_tENS5_IJlSC_lEEESI_SJ_NS4_8TiledMMAINS4_8MMA_AtomIJNS4_26SM100_MMA_F16BF16_2x1SM_SSISI_SI_fLi256ELi128ELNS4_4UMMA5MajorE0ELSO_0ELNSN_7ScaleInE0ELSP_0EEEEEENS4_6LayoutINS5_IJSC_SC_SC_EEENS5_IJNSA_ILi0EEESU_SU_EEEEENS5_IJNS4_10UnderscoreESX_SX_EEEEENS4_28SM100_TMA_2SM_LOAD_MULTICASTENS4_14ComposedLayoutINS4_7SwizzleILi3ELi4ELi3EEENS4_18smem_ptr_flag_bitsILi16EEENSS_INS5_IJNSA_ILi8EEENSA_ILi64EEEEEENS5_IJS17_SC_EEEEEEEvNS4_8identityENS4_18SM100_TMA_2SM_LOADES1B_vS1C_EENS_8epilogue10collective18CollectiveEpilogueINS1F_23Sm100TmaWarpSpecializedILi4ELi2ELi32ELb1ELb0EEEJNS5_IJSG_SG_SG_EEENS5_IJNSS_ISG_SC_EENSS_INSA_ILi32EEESC_EEEEESI_SJ_SI_SJ_NS1F_6fusion15FusionCallbacksIS1J_NS1P_17LinearCombinationISI_fSI_fLNS_15FloatRoundStyleE2EEES1K_S1O_JEEENS4_5SM1004TMEM4LOAD26SM100_TMEM_LOAD_32dp32b32xENS4_13SM90_TMA_LOADENS11_INS12_ILi2ELi4ELi3EEES15_NSS_INS5_IJS16_S1M_EEENS5_IJS1M_SC_EEEEEEENS4_39AutoVectorizingCopyWithAssumedAlignmentILi128EEENS4_14SM90_TMA_STOREES24_S26_S26_EEEvvEEEEvNT_6ParamsE:
        .type           _ZN7cutlass13device_kernelINS_4gemm6kernel13GemmUniversalIN4cute5tupleIJiiiiEEENS1_10collective13CollectiveMmaINS1_35MainloopSm100TmaUmmaWarpSpecializedILi3ELi2ELi4ENS5_IJNS4_1CILi2EEESB_NSA_ILi1EEEEEEEENS5_IJNSA_ILi256EEENSA_ILi128EEESG_EEENS_6half_tENS5_IJlSC_lEEESI_SJ_NS4_8TiledMMAINS4_8MMA_AtomIJNS4_26SM100_MMA_F16BF16_2x1SM_SSISI_SI_fLi256ELi128ELNS4_4UMMA5MajorE0ELSO_0ELNSN_7ScaleInE0ELSP_0EEEEEENS4_6LayoutINS5_IJSC_SC_SC_EEENS5_IJNSA_ILi0EEESU_SU_EEEEENS5_IJNS4_10UnderscoreESX_SX_EEEEENS4_28SM100_TMA_2SM_LOAD_MULTICASTENS4_14ComposedLayoutINS4_7SwizzleILi3ELi4ELi3EEENS4_18smem_ptr_flag_bitsILi16EEENSS_INS5_IJNSA_ILi8EEENSA_ILi64EEEEEENS5_IJS17_SC_EEEEEEEvNS4_8identityENS4_18SM100_TMA_2SM_LOADES1B_vS1C_EENS_8epilogue10collective18CollectiveEpilogueINS1F_23Sm100TmaWarpSpecializedILi4ELi2ELi32ELb1ELb0EEEJNS5_IJSG_SG_SG_EEENS5_IJNSS_ISG_SC_EENSS_INSA_ILi32EEESC_EEEEESI_SJ_SI_SJ_NS1F_6fusion15FusionCallbacksIS1J_NS1P_17LinearCombinationISI_fSI_fLNS_15FloatRoundStyleE2EEES1K_S1O_JEEENS4_5SM1004TMEM4LOAD26SM100_TMEM_LOAD_32dp32b32xENS4_13SM90_TMA_LOADENS11_INS12_ILi2ELi4ELi3EEES15_NSS_INS5_IJS16_S1M_EEENS5_IJS1M_SC_EEEEEEENS4_39AutoVectorizingCopyWithAssumedAlignmentILi128EEENS4_14SM90_TMA_STOREES24_S26_S26_EEEvvEEEEvNT_6ParamsE,@function
        .size           _ZN7cutlass13device_kernelINS_4gemm6kernel13GemmUniversalIN4cute5tupleIJiiiiEEENS1_10collective13CollectiveMmaINS1_35MainloopSm100TmaUmmaWarpSpecializedILi3ELi2ELi4ENS5_IJNS4_1CILi2EEESB_NSA_ILi1EEEEEEEENS5_IJNSA_ILi256EEENSA_ILi128EEESG_EEENS_6half_tENS5_IJlSC_lEEESI_SJ_NS4_8TiledMMAINS4_8MMA_AtomIJNS4_26SM100_MMA_F16BF16_2x1SM_SSISI_SI_fLi256ELi128ELNS4_4UMMA5MajorE0ELSO_0ELNSN_7ScaleInE0ELSP_0EEEEEENS4_6LayoutINS5_IJSC_SC_SC_EEENS5_IJNSA_ILi0EEESU_SU_EEEEENS5_IJNS4_10UnderscoreESX_SX_EEEEENS4_28SM100_TMA_2SM_LOAD_MULTICASTENS4_14ComposedLayoutINS4_7SwizzleILi3ELi4ELi3EEENS4_18smem_ptr_flag_bitsILi16EEENSS_INS5_IJNSA_ILi8EEENSA_ILi64EEEEEENS5_IJS17_SC_EEEEEEEvNS4_8identityENS4_18SM100_TMA_2SM_LOADES1B_vS1C_EENS_8epilogue10collective18CollectiveEpilogueINS1F_23Sm100TmaWarpSpecializedILi4ELi2ELi32ELb1ELb0EEEJNS5_IJSG_SG_SG_EEENS5_IJNSS_ISG_SC_EENSS_INSA_ILi32EEESC_EEEEESI_SJ_SI_SJ_NS1F_6fusion15FusionCallbacksIS1J_NS1P_17LinearCombinationISI_fSI_fLNS_15FloatRoundStyleE2EEES1K_S1O_JEEENS4_5SM1004TMEM4LOAD26SM100_TMEM_LOAD_32dp32b32xENS4_13SM90_TMA_LOADENS11_INS12_ILi2ELi4ELi3EEES15_NSS_INS5_IJS16_S1M_EEENS5_IJS1M_SC_EEEEEEENS4_39AutoVectorizingCopyWithAssumedAlignmentILi128EEENS4_14SM90_TMA_STOREES24_S26_S26_EEEvvEEEEvNT_6ParamsE,(.L_x_198 - _ZN7cutlass13device_kernelINS_4gemm6kernel13GemmUniversalIN4cute5tupleIJiiiiEEENS1_10collective13CollectiveMmaINS1_35MainloopSm100TmaUmmaWarpSpecializedILi3ELi2ELi4ENS5_IJNS4_1CILi2EEESB_NSA_ILi1EEEEEEEENS5_IJNSA_ILi256EEENSA_ILi128EEESG_EEENS_6half_tENS5_IJlSC_lEEESI_SJ_NS4_8TiledMMAINS4_8MMA_AtomIJNS4_26SM100_MMA_F16BF16_2x1SM_SSISI_SI_fLi256ELi128ELNS4_4UMMA5MajorE0ELSO_0ELNSN_7ScaleInE0ELSP_0EEEEEENS4_6LayoutINS5_IJSC_SC_SC_EEENS5_IJNSA_ILi0EEESU_SU_EEEEENS5_IJNS4_10UnderscoreESX_SX_EEEEENS4_28SM100_TMA_2SM_LOAD_MULTICASTENS4_14ComposedLayoutINS4_7SwizzleILi3ELi4ELi3EEENS4_18smem_ptr_flag_bitsILi16EEENSS_INS5_IJNSA_ILi8EEENSA_ILi64EEEEEENS5_IJS17_SC_EEEEEEEvNS4_8identityENS4_18SM100_TMA_2SM_LOADES1B_vS1C_EENS_8epilogue10collective18CollectiveEpilogueINS1F_23Sm100TmaWarpSpecializedILi4ELi2ELi32ELb1ELb0EEEJNS5_IJSG_SG_SG_EEENS5_IJNSS_ISG_SC_EENSS_INSA_ILi32EEESC_EEEEESI_SJ_SI_SJ_NS1F_6fusion15FusionCallbacksIS1J_NS1P_17LinearCombinationISI_fSI_fLNS_15FloatRoundStyleE2EEES1K_S1O_JEEENS4_5SM1004TMEM4LOAD26SM100_TMEM_LOAD_32dp32b32xENS4_13SM90_TMA_LOADENS11_INS12_ILi2ELi4ELi3EEES15_NSS_INS5_IJS16_S1M_EEENS5_IJS1M_SC_EEEEEEENS4_39AutoVectorizingCopyWithAssumedAlignmentILi128EEENS4_14SM90_TMA_STOREES24_S26_S26_EEEvvEEEEvNT_6ParamsE)
        .other          _ZN7cutlass13device_kernelINS_4gemm6kernel13GemmUniversalIN4cute5tupleIJiiiiEEENS1_10collective13CollectiveMmaINS1_35MainloopSm100TmaUmmaWarpSpecializedILi3ELi2ELi4ENS5_IJNS4_1CILi2EEESB_NSA_ILi1EEEEEEEENS5_IJNSA_ILi256EEENSA_ILi128EEESG_EEENS_6half_tENS5_IJlSC_lEEESI_SJ_NS4_8TiledMMAINS4_8MMA_AtomIJNS4_26SM100_MMA_F16BF16_2x1SM_SSISI_SI_fLi256ELi128ELNS4_4UMMA5MajorE0ELSO_0ELNSN_7ScaleInE0ELSP_0EEEEEENS4_6LayoutINS5_IJSC_SC_SC_EEENS5_IJNSA_ILi0EEESU_SU_EEEEENS5_IJNS4_10UnderscoreESX_SX_EEEEENS4_28SM100_TMA_2SM_LOAD_MULTICASTENS4_14ComposedLayoutINS4_7SwizzleILi3ELi4ELi3EEENS4_18smem_ptr_flag_bitsILi16EEENSS_INS5_IJNSA_ILi8EEENSA_ILi64EEEEEENS5_IJS17_SC_EEEEEEEvNS4_8identityENS4_18SM100_TMA_2SM_LOADES1B_vS1C_EENS_8epilogue10collective18CollectiveEpilogueINS1F_23Sm100TmaWarpSpecializedILi4ELi2ELi32ELb1ELb0EEEJNS5_IJSG_SG_SG_EEENS5_IJNSS_ISG_SC_EENSS_INSA_ILi32EEESC_EEEEESI_SJ_SI_SJ_NS1F_6fusion15FusionCallbacksIS1J_NS1P_17LinearCombinationISI_fSI_fLNS_15FloatRoundStyleE2EEES1K_S1O_JEEENS4_5SM1004TMEM4LOAD26SM100_TMEM_LOAD_32dp32b32xENS4_13SM90_TMA_LOADENS11_INS12_ILi2ELi4ELi3EEES15_NSS_INS5_IJS16_S1M_EEENS5_IJS1M_SC_EEEEEEENS4_39AutoVectorizingCopyWithAssumedAlignmentILi128EEENS4_14SM90_TMA_STOREES24_S26_S26_EEEvvEEEEvNT_6ParamsE,@"STO_CUDA_ENTRY STV_DEFAULT"
_ZN7cutlass13device_kernelINS_4gemm6kernel13GemmUniversalIN4cute5tupleIJiiiiEEENS1_10collective13CollectiveMmaINS1_35MainloopSm100TmaUmmaWarpSpecializedILi3ELi2ELi4ENS5_IJNS4_1CILi2EEESB_NSA_ILi1EEEEEEEENS5_IJNSA_ILi256EEENSA_ILi128EEESG_EEENS_6half_tENS5_IJlSC_lEEESI_SJ_NS4_8TiledMMAINS4_8MMA_AtomIJNS4_26SM100_MMA_F16BF16_2x1SM_SSISI_SI_fLi256ELi128ELNS4_4UMMA5MajorE0ELSO_0ELNSN_7ScaleInE0ELSP_0EEEEEENS4_6LayoutINS5_IJSC_SC_SC_EEENS5_IJNSA_ILi0EEESU_SU_EEEEENS5_IJNS4_10UnderscoreESX_SX_EEEEENS4_28SM100_TMA_2SM_LOAD_MULTICASTENS4_14ComposedLayoutINS4_7SwizzleILi3ELi4ELi3EEENS4_18smem_ptr_flag_bitsILi16EEENSS_INS5_IJNSA_ILi8EEENSA_ILi64EEEEEENS5_IJS17_SC_EEEEEEEvNS4_8identityENS4_18SM100_TMA_2SM_LOADES1B_vS1C_EENS_8epilogue10collective18CollectiveEpilogueINS1F_23Sm100TmaWarpSpecializedILi4ELi2ELi32ELb1ELb0EEEJNS5_IJSG_SG_SG_EEENS5_IJNSS_ISG_SC_EENSS_INSA_ILi32EEESC_EEEEESI_SJ_SI_SJ_NS1F_6fusion15FusionCallbacksIS1J_NS1P_17LinearCombinationISI_fSI_fLNS_15FloatRoundStyleE2EEES1K_S1O_JEEENS4_5SM1004TMEM4LOAD26SM100_TMEM_LOAD_32dp32b32xENS4_13SM90_TMA_LOADENS11_INS12_ILi2ELi4ELi3EEES15_NSS_INS5_IJS16_S1M_EEENS5_IJS1M_SC_EEEEEEENS4_39AutoVectorizingCopyWithAssumedAlignmentILi128EEENS4_14SM90_TMA_STOREES24_S26_S26_EEEvvEEEEvNT_6ParamsE:
[----:B------:R-:W1:Y:S01]  /*0000*/  LDC R1, c[0x0][0x37c] ;  /* 0x0000df00ff017b82 */ /* 0x000e620000000800 */
[----:B------:R-:W2:Y:S01]  /*0010*/  S2R R94, SR_TID.X ;  /* 0x00000000005e7919 */ /* 0x000ea20000002100 */
[----:B------:R-:W3:Y:S06]  /*0020*/  LDCU.64 UR8, c[0x0][0x890] ;  /* 0x00011200ff0877ac */ /* 0x000eec0008000a00 */
[----:B------:R-:W4:Y:S01]  /*0030*/  S2UR UR47, SR_CgaCtaId ;  /* 0x00000000002f79c3 */ /* 0x000f220000008800 */
[----:B------:R-:W-:Y:S02]  /*0040*/  PRMT R80, RZ, 0x7610, R80 ;  /* 0x00007610ff507816 */ /* 0x000fe40000000050 */
[----:B------:R-:W-:Y:S01]  /*0050*/  ELECT P1, URZ, PT ;  /* 0x0000000000ff782f */ /* 0x000fe20003820000 */
[----:B---3--:R-:W-:-:S04]  /*0060*/  UISETP.NE.U32.AND UP0, UPT, UR8, URZ, UPT ;  /* 0x000000ff0800728c */ /* 0x008fc8000bf05070 */
[----:B------:R-:W-:Y:S02]  /*0070*/  UISETP.NE.AND.EX UP0, UPT, UR9, URZ, UPT, UP0 ;  /* 0x000000ff0900728c */ /* 0x000fe4000bf05300 */
[----:B----4-:R-:W-:Y:S02]  /*0080*/  ULOP3.LUT UR68, UR47, 0x1, URZ, 0xc0, !UPT ;  /* 0x000000012f447892 */ /* 0x010fe4000f8ec0ff */
[----:B------:R-:W-:Y:S01]  /*0090*/  ULOP3.LUT UR69, UR47, 0x1, URZ, 0x3c, !UPT ;  /* 0x000000012f457892 */ /* 0x000fe2000f8e3cff */
[----:B--2---:R-:W-:-:S05]  /*00a0*/  SHF.R.U32.HI R81, RZ, 0x5, R94 ;  /* 0x00000005ff517819 */ /* 0x004fca000001165e */
[----:B------:R-:W2:Y:S02]  /*00b0*/  SHFL.IDX PT, R0, R81, RZ, 0x1f ;  /* 0x00001fff51007589 */ /* 0x000ea400000e0000 */
[----:B--2---:R-:W-:Y:S01]  /*00c0*/  R2UR UR18, R0 ;  /* 0x00000000001272ca */ /* 0x004fe200000e0000 */
[----:B-1----:R-:W-:-:S14]  /*00d0*/  BRA.U UP0, `(.L_x_0) ;  /* 0x0000000100307547 */ /* 0x002fdc000b800000 */
[----:B------:R-:W1:Y:S02]  /*00e0*/  LDCU.64 UR4, c[0x0][0x888] ;  /* 0x00011100ff0477ac */ /* 0x000e640008000a00 */
[----:B-1----:R-:W-:-:S04]  /*00f0*/  UISETP.NE.U32.AND UP0, UPT, UR4, URZ, UPT ;  /* 0x000000ff0400728c */ /* 0x002fc8000bf05070 */
[----:B------:R-:W-:-:S09]  /*0100*/  UISETP.NE.AND.EX UP0, UPT, UR5, URZ, UPT, UP0 ;  /* 0x000000ff0500728c */ /* 0x000fd2000bf05300 */
[----:B------:R-:W-:Y:S05]  /*0110*/  BRA.U !UP0, `(.L_x_1) ;  /* 0x0000000108147547 */ /* 0x000fea000b800000 */
[----:B------:R-:W1:Y:S01]  /*0120*/  LDC.64 R2, c[0x0][0x888] ;  /* 0x00022200ff027b82 */ /* 0x000e620000000a00 */
[----:B------:R-:W1:Y:S02]  /*0130*/  LDCU.64 UR4, c[0x0][0x358] ;  /* 0x00006b00ff0477ac */ /* 0x000e640008000a00 */
[----:B-1----:R1:W5:Y:S01]  /*0140*/  LDG.E R41, desc[UR4][R2.64] ;  /* 0x0000000402297981 */ /* 0x002362000c1e1900 */
[----:B------:R-:W-:Y:S01]  /*0150*/  HFMA2 R80, -RZ, RZ, 0, 5.9604644775390625e-08 ;  /* 0x00000001ff507431 */ /* 0x000fe200000001ff */
[----:B------:R-:W-:Y:S05]  /*0160*/  BRA `(.L_x_0) ;  /* 0x00000000000c7947 */ /* 0x000fea0003800000 */
.L_x_1:
[----:B------:R-:W1:Y:S01]  /*0170*/  LDCU UR4, c[0x0][0x880] ;  /* 0x00011000ff0477ac */ /* 0x000e620008000800 */
[----:B------:R-:W-:Y:S01]  /*0180*/  HFMA2 R80, -RZ, RZ, 0, 5.9604644775390625e-08 ;  /* 0x00000001ff507431 */ /* 0x000fe200000001ff */
[----:B-1----:R-:W-:-:S07]  /*0190*/  MOV R41, UR4 ;  /* 0x0000000400297c02 */ /* 0x002fce0008000f00 */
.L_x_0:
[----:B------:R-:W2:Y:S02]  /*01a0*/  LDCU.64 UR4, c[0x0][0x8b0] ;  /* 0x00011600ff0477ac */ /* 0x000ea40008000a00 */
[----:B--2---:R-:W-:-:S04]  /*01b0*/  UISETP.NE.U32.AND UP0, UPT, UR4, URZ, UPT ;  /* 0x000000ff0400728c */ /* 0x004fc8000bf05070 */
[----:B------:R-:W-:-:S09]  /*01c0*/  UISETP.NE.AND.EX UP0, UPT, UR5, URZ, UPT, UP0 ;  /* 0x000000ff0500728c */ /* 0x000fd2000bf05300 */
[----:B------:R-:W-:Y:S05]  /*01d0*/  BRA.U UP0, `(.L_x_2) ;  /* 0x0000000100287547 */ /* 0x000fea000b800000 */
[----:B------:R-:W2:Y:S02]  /*01e0*/  LDCU.64 UR4, c[0x0][0x8a8] ;  /* 0x00011500ff0477ac */ /* 0x000ea40008000a00 */
[----:B--2---:R-:W-:-:S04]  /*01f0*/  UISETP.NE.U32.AND UP0, UPT, UR4, URZ, UPT ;  /* 0x000000ff0400728c */ /* 0x004fc8000bf05070 */
[----:B------:R-:W-:-:S09]  /*0200*/  UISETP.NE.AND.EX UP0, UPT, UR5, URZ, UPT, UP0 ;  /* 0x000000ff0500728c */ /* 0x000fd2000bf05300 */
[----:B------:R-:W-:Y:S05]  /*0210*/  BRA.U !UP0, `(.L_x_3) ;  /* 0x0000000108107547 */ /* 0x000fea000b800000 */
[----:B------:R-:W2:Y:S01]  /*0220*/  LDC.64 R38, c[0x0][0x8a8] ;  /* 0x00022a00ff267b82 */ /* 0x000ea20000000a00 */
[----:B------:R-:W2:Y:S02]  /*0230*/  LDCU.64 UR4, c[0x0][0x358] ;  /* 0x00006b00ff0477ac */ /* 0x000ea40008000a00 */
[----:B--2---:R2:W5:Y:S01]  /*0240*/  LDG.E R38, desc[UR4][R38.64] ;  /* 0x0000000426267981 */ /* 0x004562000c1e1900 */
[----:B------:R-:W-:Y:S05]  /*0250*/  BRA `(.L_x_2) ;  /* 0x0000000000087947 */ /* 0x000fea0003800000 */
.L_x_3:
[----:B------:R-:W2:Y:S02]  /*0260*/  LDCU UR4, c[0x0][0x8a0] ;  /* 0x00011400ff0477ac */ /* 0x000ea40008000800 */
[----:B--2---:R-:W-:Y:S02]  /*0270*/  MOV R38, UR4 ;  /* 0x0000000400267c02 */ /* 0x004fe40008000f00 */
.L_x_2:
[----:B------:R-:W-:Y:S01]  /*0280*/  IMAD.U32 R0, RZ, RZ, UR18 ;  /* 0x00000012ff007e24 */ /* 0x000fe2000f8e00ff */
[----:B------:R-:W-:Y:S04]  /*0290*/  BSSY.RECONVERGENT B0, `(.L_x_4) ;  /* 0x000000c000007945 */ /* 0x000fe80003800200 */
[C---:B------:R-:W-:Y:S02]  /*02a0*/  ISETP.NE.OR P2, PT, R0.reuse, 0x1, !P1 ;  /* 0x000000010000780c */ /* 0x040fe40004f45670 */
[----:B------:R-:W-:-:S11]  /*02b0*/  ISETP.NE.OR P0, PT, R0, 0x3, !P1 ;  /* 0x000000030000780c */ /* 0x000fd60004f05670 */
[----:B------:R-:W-:Y:S05]  /*02c0*/  @P2 BRA `(.L_x_5) ;  /* 0x0000000000202947 */ /* 0x000fea0003800000 */
[----:B------:R-:W3:Y:S02]  /*02d0*/  LDCU.64 UR4, c[0x0][0x348] ;  /* 0x00006900ff0477ac */ /* 0x000ee40008000a00 */
[----:B---3--:R-:W-:Y:S02]  /*02e0*/  UIADD3 UR6, UP1, UPT, UR4, 0x80, URZ ;  /* 0x0000008004067890 */ /* 0x008fe4000ff3e0ff */
[----:B------:R-:W-:Y:S02]  /*02f0*/  UIADD3 UR4, UP0, UPT, UR4, 0x180, URZ ;  /* 0x0000018004047890 */ /* 0x000fe4000ff1e0ff */
[----:B------:R-:W-:Y:S02]  /*0300*/  UIADD3.X UR7, UPT, UPT, URZ, UR5, URZ, UP1, !UPT ;  /* 0x00000005ff077290 */ /* 0x000fe40008ffe4ff */
[----:B------:R-:W-:-:S07]  /*0310*/  UIADD3.X UR5, UPT, UPT, URZ, UR5, URZ, UP0, !UPT ;  /* 0x00000005ff057290 */ /* 0x000fce00087fe4ff */
[----:B------:R3:W-:Y:S02]  /*0320*/  UTMACCTL.PF [UR6] ;  /* 0x00000000060079b9 */ /* 0x0007e40008040000 */
[----:B------:R3:W-:Y:S02]  /*0330*/  UTMACCTL.PF [UR4] ;  /* 0x00000000040079b9 */ /* 0x0007e40008040000 */
[----:B---3--:R-:W-:Y:S01]  /*0340*/  NOP ;  /* 0x0000000000007918 */ /* 0x008fe20000000000 */
.L_x_5:
[----:B------:R-:W-:Y:S05]  /*0350*/  BSYNC.RECONVERGENT B0 ;  /* 0x0000000000007941 */ /* 0x000fea0003800200 */
.L_x_4:
[----:B------:R-:W-:Y:S04]  /*0360*/  BSSY.RECONVERGENT B0, `(.L_x_6) ;  /* 0x000000a000007945 */ /* 0x000fe80003800200 */
        /* <DEDUP_REMOVED lines=9> */
.L_x_7:
[----:B------:R-:W-:Y:S05]  /*0400*/  BSYNC.RECONVERGENT B0 ;  /* 0x0000000000007941 */ /* 0x000fea0003800200 */
.L_x_6:
[----:B------:R-:W3:Y:S01]  /*0410*/  LDCU.64 UR4, c[0x0][0x888] ;  /* 0x00011100ff0477ac */ /* 0x000ee20008000a00 */
[----:B------:R-:W-:Y:S02]  /*0420*/  UISETP.EQ.U32.AND UP1, UPT, UR8, URZ, UPT ;  /* 0x000000ff0800728c */ /* 0x000fe4000bf22070 */
[----:B------:R-:W-:Y:S02]  /*0430*/  UPLOP3.LUT UP3, UPT, UPT, UPT, UPT, 0x80, 0x8 ;  /* 0x000000000008789c */ /* 0x000fe40003f6f070 */
[----:B---3--:R-:W-:-:S04]  /*0440*/  UISETP.NE.U32.AND UP0, UPT, UR4, URZ, UPT ;  /* 0x000000ff0400728c */ /* 0x008fc8000bf05070 */
[----:B------:R-:W-:-:S04]  /*0450*/  UISETP.NE.AND.EX UP0, UPT, UR5, URZ, UPT, UP0 ;  /* 0x000000ff0500728c */ /* 0x000fc8000bf05300 */
[----:B------:R-:W-:-:S04]  /*0460*/  UISETP.EQ.OR.EX UP2, UPT, UR9, URZ, !UP0, UP1 ;  /* 0x000000ff0900728c */ /* 0x000fc8000c742710 */
[----:B------:R-:W-:-:S06]  /*0470*/  UP2UR UR4, UPR, URZ, 0x4 ;  /* 0x00000004ff047883 */ /* 0x000fcc0008000000 */
[----:B------:R-:W-:Y:S01]  /*0480*/  MOV R83, UR4 ;  /* 0x0000000400537c02 */ /* 0x000fe20008000f00 */
[----:B------:R-:W-:Y:S06]  /*0490*/  BRA.U !UP2, `(.L_x_8) ;  /* 0x000000010a207547 */ /* 0x000fec000b800000 */
[----:B------:R-:W-:Y:S01]  /*04a0*/  UISETP.NE.U32.AND UP1, UPT, UR8, URZ, UPT ;  /* 0x000000ff0800728c */ /* 0x000fe2000bf25070 */
[----:B-----5:R-:W-:Y:S01]  /*04b0*/  FSETP.NEU.AND P0, PT, R41, RZ, PT ;  /* 0x000000ff2900720b */ /* 0x020fe20003f0d000 */
[----:B------:R-:W-:Y:S02]  /*04c0*/  USEL UR4, URZ, 0xffffffff, UP0 ;  /* 0xffffffffff047887 */ /* 0x000fe40008000000 */
[----:B------:R-:W-:-:S10]  /*04d0*/  UISETP.NE.AND.EX UP1, UPT, UR9, URZ, UPT, UP1 ;  /* 0x000000ff0900728c */ /* 0x000fd4000bf25310 */
[----:B------:R-:W-:Y:S01]  /*04e0*/  VOTEU.ANY UP0, P0 ;  /* 0x0000000000ff7886 */ /* 0x000fe20000000100 */
[----:B------:R-:W-:-:S04]  /*04f0*/  @!UP1 USEL UR4, URZ, 0xffffffff, UP0 ;  /* 0xffffffffff049887 */ /* 0x000fc80008000000 */
[----:B------:R-:W-:-:S04]  /*0500*/  ULOP3.LUT UR4, UR4, 0x1, URZ, 0xc0, !UPT ;  /* 0x0000000104047892 */ /* 0x000fc8000f8ec0ff */
[----:B------:R-:W-:-:S11]  /*0510*/  UISETP.NE.U32.AND UP3, UPT, UR4, 0x1, UPT ;  /* 0x000000010400788c */ /* 0x000fd6000bf65070 */
.L_x_8:
[----:B------:R-:W3:Y:S01]  /*0520*/  SHFL.IDX PT, R0, R81, RZ, 0x1f ;  /* 0x00001fff51007589 */ /* 0x000ee200000e0000 */
[----:B------:R-:W-:-:S04]  /*0530*/  UISETP.NE.AND UP0, UPT, UR18, 0x2, UPT ;  /* 0x000000021200788c */ /* 0x000fc8000bf05270 */
[----:B------:R-:W-:Y:S02]  /*0540*/  UISETP.EQ.AND UP1, UPT, UR68, URZ, !UP0 ;  /* 0x000000ff4400728c */ /* 0x000fe4000c722270 */
[----:B------:R-:W-:-:S04]  /*0550*/  USEL UR40, URZ, 0x1, UP0 ;  /* 0x00000001ff287887 */ /* 0x000fc80008000000 */
[----:B------:R-:W-:Y:S02]  /*0560*/  PLOP3.LUT P4, PT, P1, PT, UP1, 0x80, 0x8 ;  /* 0x000000000008781c */ /* 0x000fe40000f8f018 */
[----:B---3--:R-:W-:-:S13]  /*0570*/  ISETP.NE.AND P0, PT, R0, RZ, PT ;  /* 0x000000ff0000720c */ /* 0x008fda0003f05270 */
[----:B------:R-:W-:Y:S05]  /*0580*/  @P0 BRA `(.L_x_9) ;  /* 0x00000000004c0947 */ /* 0x000fea0003800000 */
[----:B------:R-:W-:Y:S01]  /*0590*/  UMOV UR4, 0x400 ;  /* 0x0000040000047882 */ /* 0x000fe20000000000 */
[----:B------:R-:W-:Y:S01]  /*05a0*/  UMOV UR8, 0x1 ;  /* 0x0000000100087882 */ /* 0x000fe20000000000 */
[----:B------:R-:W-:Y:S01]  /*05b0*/  UMOV UR6, 0x2 ;  /* 0x0000000200067882 */ /* 0x000fe20000000000 */
[----:B------:R-:W-:Y:S02]  /*05c0*/  ULEA UR4, UR47, UR4, 0x18 ;  /* 0x000000042f047291 */ /* 0x000fe4000f8ec0ff */
[----:B------:R-:W-:-:S04]  /*05d0*/  UIADD3 UR8, UPT, UPT, -UR8, 0x100000, URZ ;  /* 0x0010000008087890 */ /* 0x000fc8000fffe1ff */
[----:B------:R-:W-:Y:S02]  /*05e0*/  USHF.L.U32 UR9, UR8, 0xb, URZ ;  /* 0x0000000b08097899 */ /* 0x000fe400080006ff */
[----:B------:R-:W-:Y:S02]  /*05f0*/  USHF.L.U32 UR8, UR8, 0x1, URZ ;  /* 0x0000000108087899 */ /* 0x000fe400080006ff */
[----:B------:R-:W-:-:S04]  /*0600*/  UIADD3 UR6, UPT, UPT, -UR6, 0x100000, URZ ;  /* 0x0010000006067890 */ /* 0x000fc8000fffe1ff */
[----:B------:R-:W-:Y:S02]  /*0610*/  USHF.L.U32 UR7, UR6, 0xb, URZ ;  /* 0x0000000b06077899 */ /* 0x000fe400080006ff */
[----:B------:R-:W-:Y:S01]  /*0620*/  USHF.L.U32 UR6, UR6, 0x1, URZ ;  /* 0x0000000106067899 */ /* 0x000fe200080006ff */
[----:B------:R-:W-:Y:S01]  /*0630*/  ELECT P0, URZ, PT ;  /* 0x0000000000ff782f */ /* 0x000fe20003800000 */
[----:B------:R-:W3:Y:S02]  /*0640*/  FENCE.VIEW.ASYNC.S ;  /* 0x00000000000073c6 */ /* 0x000ee40000000000 */
[----:B---3--:R3:W4:Y:S08]  /*0650*/  SYNCS.EXCH.64 URZ, [UR4], UR8 ;  /* 0x0000000804ff75b2 */ /* 0x0087300008000100 */
[----:B------:R3:W1:Y:S01]  /*0660*/  SYNCS.EXCH.64 URZ, [UR4+0x18], UR6 ;  /* 0x0000180604ff75b2 */ /* 0x0006620008000100 */
[----:B------:R3:W1:Y:S01]  /*0670*/  SYNCS.EXCH.64 URZ, [UR4+0x8], UR8 ;  /* 0x0000080804ff75b2 */ /* 0x0006620008000100 */
[----:B------:R3:W1:Y:S01]  /*0680*/  SYNCS.EXCH.64 URZ, [UR4+0x20], UR6 ;  /* 0x0000200604ff75b2 */ /* 0x0006620008000100 */
[----:B------:R3:W1:Y:S01]  /*0690*/  SYNCS.EXCH.64 URZ, [UR4+0x10], UR8 ;  /* 0x0000100804ff75b2 */ /* 0x0006620008000100 */
[----:B------:R3:W1:Y:S01]  /*06a0*/  SYNCS.EXCH.64 URZ, [UR4+0x28], UR6 ;  /* 0x0000280604ff75b2 */ /* 0x0006620008000100 */
[----:B------:R-:W-:Y:S01]  /*06b0*/  NOP ;  /* 0x0000000000007918 */ /* 0x000fe20000000000 */
.L_x_9:
[----:B------:R-:W2:Y:S01]  /*06c0*/  SHFL.IDX PT, R0, R81, RZ, 0x1f ;  /* 0x00001fff51007589 */ /* 0x000ea200000e0000 */
[----:B------:R-:W-:Y:S01]  /*06d0*/  NOP ;  /* 0x0000000000007918 */ /* 0x000fe20000000000 */
[----:B--2---:R-:W-:-:S13]  /*06e0*/  ISETP.NE.AND P0, PT, R0, 0x1, PT ;  /* 0x000000010000780c */ /* 0x004fda0003f05270 */
[----:B------:R-:W-:Y:S05]  /*06f0*/  @P0 BRA `(.L_x_10) ;  /* 0x0000000000540947 */ /* 0x000fea0003800000 */
[----:B---3--:R-:W-:Y:S01]  /*0700*/  UMOV UR4, 0x400 ;  /* 0x0000040000047882 */ /* 0x008fe20000000000 */
        /* <DEDUP_REMOVED lines=10> */
[----:B------:R-:W2:Y:S02]  /*07b0*/  FENCE.VIEW.ASYNC.S ;  /* 0x00000000000073c6 */ /* 0x000ea40000000000 */
[----:B--2---:R2:W3:Y:S08]  /*07c0*/  SYNCS.EXCH.64 URZ, [UR4+0x30], UR8 ;  /* 0x0000300804ff75b2 */ /* 0x0044f00008000100 */
[----:B------:R2:W1:Y:S01]  /*07d0*/  SYNCS.EXCH.64 URZ, [UR4+0x50], UR6 ;  /* 0x0000500604ff75b2 */ /* 0x0004620008000100 */
[----:B------:R2:W1:Y:S01]  /*07e0*/  SYNCS.EXCH.64 URZ, [UR4+0x38], UR8 ;  /* 0x0000380804ff75b2 */ /* 0x0004620008000100 */
[----:B------:R2:W1:Y:S01]  /*07f0*/  SYNCS.EXCH.64 URZ, [UR4+0x58], UR6 ;  /* 0x0000580604ff75b2 */ /* 0x0004620008000100 */
[----:B------:R2:W1:Y:S01]  /*0800*/  SYNCS.EXCH.64 URZ, [UR4+0x40], UR8 ;  /* 0x0000400804ff75b2 */ /* 0x0004620008000100 */
[----:B------:R2:W1:Y:S01]  /*0810*/  SYNCS.EXCH.64 URZ, [UR4+0x60], UR6 ;  /* 0x0000600604ff75b2 */ /* 0x0004620008000100 */
[----:B------:R2:W1:Y:S01]  /*0820*/  SYNCS.EXCH.64 URZ, [UR4+0x48], UR8 ;  /* 0x0000480804ff75b2 */ /* 0x0004620008000100 */
[----:B------:R2:W1:Y:S01]  /*0830*/  SYNCS.EXCH.64 URZ, [UR4+0x68], UR6 ;  /* 0x0000680604ff75b2 */ /* 0x0004620008000100 */
[----:B------:R-:W-:Y:S01]  /*0840*/  NOP ;  /* 0x0000000000007918 */ /* 0x000fe20000000000 */
.L_x_10:
[----:B------:R-:W4:Y:S01]  /*0850*/  SHFL.IDX PT, R0, R81, RZ, 0x1f ;  /* 0x00001fff51007589 */ /* 0x000f2200000e0000 */
[----:B------:R-:W-:Y:S01]  /*0860*/  NOP ;  /* 0x0000000000007918 */ /* 0x000fe20000000000 */
[----:B----4-:R-:W-:-:S13]  /*0870*/  ISETP.NE.AND P0, PT, R0, 0x3, PT ;  /* 0x000000030000780c */ /* 0x010fda0003f05270 */
[----:B------:R-:W-:Y:S05]  /*0880*/  @P0 BRA `(.L_x_11) ;  /* 0x00000000002c0947 */ /* 0x000fea0003800000 */
[----:B--23--:R-:W-:Y:S01]  /*0890*/  UMOV UR6, 0x400 ;  /* 0x0000040000067882 */ /* 0x00cfe20000000000 */
[----:B------:R-:W-:Y:S01]  /*08a0*/  UMOV UR4, 0x20 ;  /* 0x0000002000047882 */ /* 0x000fe20000000000 */
[----:B------:R-:W-:Y:S02]  /*08b0*/  ULEA UR6, UR47, UR6, 0x18 ;  /* 0x000000062f067291 */ /* 0x000fe4000f8ec0ff */
[----:B------:R-:W-:-:S04]  /*08c0*/  UIADD3 UR4, UPT, UPT, -UR4, 0x100000, URZ ;  /* 0x0010000004047890 */ /* 0x000fc8000fffe1ff */
[----:B------:R-:W-:Y:S02]  /*08d0*/  USHF.L.U32 UR5, UR4, 0xb, URZ ;  /* 0x0000000b04057899 */ /* 0x000fe400080006ff */
[----:B------:R-:W-:Y:S01]  /*08e0*/  USHF.L.U32 UR4, UR4, 0x1, URZ ;  /* 0x0000000104047899 */ /* 0x000fe200080006ff */
[----:B------:R-:W-:Y:S01]  /*08f0*/  ELECT P0, URZ, PT ;  /* 0x0000000000ff782f */ /* 0x000fe20003800000 */
[----:B------:R-:W2:Y:S10]  /*0900*/  FENCE.VIEW.ASYNC.S ;  /* 0x00000000000073c6 */ /* 0x000eb40000000000 */
[----:B--2---:R4:W2:Y:S01]  /*0910*/  SYNCS.EXCH.64 URZ, [UR6+0x70], UR4 ;  /* 0x0000700406ff75b2 */ /* 0x0048a20008000100 */
[----:B------:R4:W3:Y:S02]  /*0920*/  SYNCS.EXCH.64 URZ, [UR6+0x78], UR4 ;  /* 0x0000780406ff75b2 */ /* 0x0008e40008000100 */
[----:B----4-:R-:W-:Y:S01]  /*0930*/  NOP ;  /* 0x0000000000007918 */ /* 0x010fe20000000000 */
.L_x_11:
[----:B------:R-:W4:Y:S01]  /*0940*/  SHFL.IDX PT, R0, R81, RZ, 0x1f ;  /* 0x00001fff51007589 */ /* 0x000f2200000e0000 */
[----:B------:R-:W-:Y:S01]  /*0950*/  NOP ;  /* 0x0000000000007918 */ /* 0x000fe20000000000 */
[----:B----4-:R-:W-:-:S13]  /*0960*/  ISETP.NE.AND P0, PT, R0, 0x4, PT ;  /* 0x000000040000780c */ /* 0x010fda0003f05270 */
[----:B------:R-:W-:Y:S05]  /*0970*/  @P0 BRA `(.L_x_12) ;  /* 0x0000000000480947 */ /* 0x000fea0003800000 */
[----:B--23--:R-:W-:Y:S01]  /*0980*/  UMOV UR4, 0x3a0 ;  /* 0x000003a000047882 */ /* 0x00cfe20000000000 */
[----:B------:R-:W-:Y:S01]  /*0990*/  UMOV UR6, 0x400 ;  /* 0x0000040000067882 */ /* 0x000fe20000000000 */
[----:B------:R-:W-:Y:S01]  /*09a0*/  USEL UR4, UR4, 0x320, UP3 ;  /* 0x0000032004047887 */ /* 0x000fe20009800000 */
        /* <DEDUP_REMOVED lines=10> */
[----:B--2---:R4:W2:Y:S08]  /*0a50*/  SYNCS.EXCH.64 URZ, [UR6+0x80], UR8 ;  /* 0x0000800806ff75b2 */ /* 0x0048b00008000100 */
[----:B------:R4:W3:Y:S01]  /*0a60*/  SYNCS.EXCH.64 URZ, [UR6+0x90], UR4 ;  /* 0x0000900406ff75b2 */ /* 0x0008e20008000100 */
[----:B------:R4:W1:Y:S01]  /*0a70*/  SYNCS.EXCH.64 URZ, [UR6+0x88], UR8 ;  /* 0x0000880806ff75b2 */ /* 0x0008620008000100 */
[----:B------:R4:W1:Y:S02]  /*0a80*/  SYNCS.EXCH.64 URZ, [UR6+0x98], UR4 ;  /* 0x0000980406ff75b2 */ /* 0x0008640008000100 */
[----:B----4-:R-:W-:Y:S01]  /*0a90*/  NOP ;  /* 0x0000000000007918 */ /* 0x010fe20000000000 */
.L_x_12:
[----:B------:R-:W4:Y:S01]  /*0aa0*/  SHFL.IDX PT, R0, R81, RZ, 0x1f ;  /* 0x00001fff51007589 */ /* 0x000f2200000e0000 */
[----:B------:R-:W-:Y:S01]  /*0ab0*/  NOP ;  /* 0x0000000000007918 */ /* 0x000fe20000000000 */
[----:B----4-:R-:W-:-:S13]  /*0ac0*/  ISETP.NE.AND P0, PT, R0, 0x5, PT ;  /* 0x000000050000780c */ /* 0x010fda0003f05270 */
[----:B------:R-:W-:Y:S05]  /*0ad0*/  @P0 BRA `(.L_x_13) ;  /* 0x0000000000540947 */ /* 0x000fea0003800000 */
[----:B--23--:R-:W-:Y:S01]  /*0ae0*/  UMOV UR4, 0x400 ;  /* 0x0000040000047882 */ /* 0x00cfe20000000000 */
        /* <DEDUP_REMOVED lines=14> */
[----:B------:R4:W1:Y:S01]  /*0bd0*/  SYNCS.EXCH.64 URZ, [UR4+0xc8], UR8 ;  /* 0x0000c80804ff75b2 */ /* 0x0008620008000100 */
[----:B------:R4:W1:Y:S01]  /*0be0*/  SYNCS.EXCH.64 URZ, [UR4+0xb0], UR6 ;  /* 0x0000b00604ff75b2 */ /* 0x0008620008000100 */
[----:B------:R4:W1:Y:S01]  /*0bf0*/  SYNCS.EXCH.64 URZ, [UR4+0xd0], UR8 ;  /* 0x0000d00804ff75b2 */ /* 0x0008620008000100 */
[----:B------:R4:W1:Y:S01]  /*0c00*/  SYNCS.EXCH.64 URZ, [UR4+0xb8], UR6 ;  /* 0x0000b80604ff75b2 */ /* 0x0008620008000100 */
[----:B------:R4:W1:Y:S02]  /*0c10*/  SYNCS.EXCH.64 URZ, [UR4+0xd8], UR8 ;  /* 0x0000d80804ff75b2 */ /* 0x0008640008000100 */
[----:B----4-:R-:W-:Y:S01]  /*0c20*/  NOP ;  /* 0x0000000000007918 */ /* 0x010fe20000000000 */
.L_x_13:
[----:B------:R-:W4:Y:S01]  /*0c30*/  SHFL.IDX PT, R0, R81, RZ, 0x1f ;  /* 0x00001fff51007589 */ /* 0x000f2200000e0000 */
[----:B------:R-:W-:Y:S01]  /*0c40*/  ISETP.NE.OR P1, PT, RZ, UR18, !P1 ;  /* 0x00000012ff007c0c */ /* 0x000fe2000cf25670 */
        /* <DEDUP_REMOVED lines=12> */
[----:B------:R4:W3:Y:S01]  /*0d10*/  SYNCS.EXCH.64 URZ, [UR4+0xf0], UR6 ;  /* 0x0000f00604ff75b2 */ /* 0x0008e20008000100 */
[----:B------:R4:W1:Y:S01]  /*0d20*/  SYNCS.EXCH.64 URZ, [UR4+0xe8], UR6 ;  /* 0x0000e80604ff75b2 */ /* 0x0008620008000100 */
[----:B------:R4:W1:Y:S02]  /*0d30*/  SYNCS.EXCH.64 URZ, [UR4+0xf8], UR6 ;  /* 0x0000f80604ff75b2 */ /* 0x0008640008000100 */
[----:B----4-:R-:W-:Y:S01]  /*0d40*/  NOP ;  /* 0x0000000000007918 */ /* 0x010fe20000000000 */
.L_x_14:
[----:B------:R-:W-:Y:S01]  /*0d50*/  VOTEU.ALL UP0, P1 ;  /* 0x0000000000ff7886 */ /* 0x000fe20000800000 */
[----:B--23--:R-:W-:Y:S01]  /*0d60*/  UMOV UR4, 0x20 ;  /* 0x0000002000047882 */ /* 0x00cfe20000000000 */
[----:B------:R-:W2:Y:S01]  /*0d70*/  LDCU UR7, c[0x0][0x36c] ;  /* 0x00006d80ff0777ac */ /* 0x000ea20008000800 */
[----:B------:R-:W-:Y:S01]  /*0d80*/  NOP ;  /* 0x0000000000007918 */ /* 0x000fe20000000000 */
[----:B------:R-:W-:Y:S01]  /*0d90*/  LOP3.LUT R0, R94, 0x1f, RZ, 0xc0, !PT ;  /* 0x0000001f5e007812 */ /* 0x000fe200078ec0ff */
[----:B------:R-:W-:Y:S01]  /*0da0*/  @!UP0 UMOV UR6, 0x400 ;  /* 0x0000040000068882 */ /* 0x000fe20000000000 */
[----:B------:R-:W-:-:S04]  /*0db0*/  @!UP0 UIADD3 UR4, UPT, UPT, -UR4, 0x100000, URZ ;  /* 0x0010000004048890 */ /* 0x000fc8000fffe1ff */
[----:B------:R-:W-:Y:S02]  /*0dc0*/  @!UP0 USHF.L.U32 UR5, UR4, 0xb, URZ ;  /* 0x0000000b04058899 */ /* 0x000fe400080006ff */
[----:B------:R-:W-:Y:S02]  /*0dd0*/  @!UP0 USHF.L.U32 UR4, UR4, 0x1, URZ ;  /* 0x0000000104048899 */ /* 0x000fe400080006ff */
[----:B------:R-:W-:Y:S01]  /*0de0*/  @!UP0 ULEA UR6, UR47, UR6, 0x18 ;  /* 0x000000062f068291 */ /* 0x000fe2000f8ec0ff */
[----:B------:R-:W-:Y:S01]  /*0df0*/  VOTEU.ALL UP0, P1 ;  /* 0x0000000000ff7886 */ /* 0x000fe20000800000 */
[----:B------:R-:W-:Y:S02]  /*0e00*/  UISETP.NE.AND UP4, UPT, UR18, URZ, UPT ;  /* 0x000000ff1200728c */ /* 0x000fe4000bf85270 */
[----:B--2---:R-:W-:Y:S01]  /*0e10*/  UISETP.EQ.U32.AND UP5, UPT, UR7, 0x1, UPT ;  /* 0x000000010700788c */ /* 0x004fe2000bfa2070 */
[----:B------:R-:W2:Y:S07]  /*0e20*/  FENCE.VIEW.ASYNC.S ;  /* 0x00000000000073c6 */ /* 0x000eae0000000000 */
[----:B--2---:R2:W3:Y:S01]  /*0e30*/  @!UP0 SYNCS.EXCH.64 URZ, [UR6+0x100], UR4 ;  /* 0x0001000406ff85b2 */ /* 0x0044e20008000100 */
[----:B------:R-:W-:Y:S05]  /*0e40*/  BRA.U !UP5, `(.L_x_15) ;  /* 0x000000010d087547 */ /* 0x000fea000b800000 */
[----:B-1-3--:R-:W-:Y:S01]  /*0e50*/  UCGABAR_ARV ;  /* 0x00000000000079c7 */ /* 0x00afe20008000000 */
[----:B------:R-:W-:Y:S05]  /*0e60*/  BRA `(.L_x_16) ;  /* 0x0000000000047947 */ /* 0x000fea0003800000 */
.L_x_15:
[----:B-1-3--:R-:W-:Y:S01]  /*0e70*/  NOP ;  /* 0x0000000000007918 */ /* 0x00afe20000000000 */
.L_x_16:
[----:B------:R-:W1:Y:S01]  /*0e80*/  S2UR UR21, SR_CTAID.X ;  /* 0x00000000001579c3 */ /* 0x000e620000002500 */
[----:B------:R-:W-:-:S05]  /*0e90*/  CS2R.32 R82, SR_CgaSize ;  /* 0x0000000000527805 */ /* 0x000fca0000008a00 */
[----:B------:R-:W-:-:S05]  /*0ea0*/  IMAD R82, R82, -0xa0, RZ ;  /* 0xffffff6052527824 */ /* 0x000fca00078e02ff */
[----:B--2---:R-:W-:-:S14]  /*0eb0*/  R2UR UR5, R82 ;  /* 0x00000000520572ca */ /* 0x004fdc00000e0000 */
[----:B------:R-:W2:Y:S01]  /*0ec0*/  LDCU UR5, c[0x0][UR5+0x2b0] ;  /* 0x00005600050577ac */ /* 0x000ea20008000800 */
[----:B------:R-:W-:-:S05]  /*0ed0*/  CS2R.32 R82, SR_CgaSize ;  /* 0x0000000000527805 */ /* 0x000fca0000008a00 */
[----:B------:R-:W-:-:S05]  /*0ee0*/  IMAD R82, R82, -0xa0, RZ ;  /* 0xffffff6052527824 */ /* 0x000fca00078e02ff */
[----:B------:R-:W-:-:S14]  /*0ef0*/  R2UR UR4, R82 ;  /* 0x00000000520472ca */ /* 0x000fdc00000e0000 */
[----:B------:R-:W3:Y:S01]  /*0f00*/  LDCU UR4, c[0x0][UR4+0x2b4] ;  /* 0x00005680040477ac */ /* 0x000ee20008000800 */
[----:B------:R-:W4:Y:S01]  /*0f10*/  S2UR UR7, SR_CTAID.Y ;  /* 0x00000000000779c3 */ /* 0x000f220000002600 */
[----:B------:R-:W-:-:S05]  /*0f20*/  CS2R.32 R82, SR_CgaSize ;  /* 0x0000000000527805 */ /* 0x000fca0000008a00 */
[----:B------:R-:W-:-:S05]  /*0f30*/  IMAD R82, R82, -0xa0, RZ ;  /* 0xffffff6052527824 */ /* 0x000fca00078e02ff */
[----:B------:R-:W-:-:S14]  /*0f40*/  R2UR UR8, R82 ;  /* 0x00000000520872ca */ /* 0x000fdc00000e0000 */
[----:B------:R-:W3:Y:S01]  /*0f50*/  LDCU UR8, c[0x0][UR8+0x2a0] ;  /* 0x00005400080877ac */ /* 0x000ee20008000800 */
[----:B------:R-:W-:Y:S01]  /*0f60*/  UISETP.GT.U32.AND UP0, UPT, UR68, 0xffff, UPT ;  /* 0x0000ffff4400788c */ /* 0x000fe2000bf04070 */
[----:B------:R-:W3:Y:S01]  /*0f70*/  LDCU UR19, c[0x0][0xb24] ;  /* 0x00016480ff1377ac */ /* 0x000ee20008000800 */
[----:B------:R-:W1:Y:S01]  /*0f80*/  S2UR UR36, SR_CTAID.Z ;  /* 0x00000000002479c3 */ /* 0x000e620000002700 */
[----:B------:R-:W-:-:S05]  /*0f90*/  CS2R.32 R82, SR_CgaSize ;  /* 0x0000000000527805 */ /* 0x000fca0000008a00 */
[----:B------:R-:W-:-:S05]  /*0fa0*/  IMAD R82, R82, -0xa0, RZ ;  /* 0xffffff6052527824 */ /* 0x000fca00078e02ff */
[----:B------:R-:W-:-:S14]  /*0fb0*/  R2UR UR63, R82 ;  /* 0x00000000523f72ca */ /* 0x000fdc00000e0000 */
[----:B------:R-:W3:Y:S01]  /*0fc0*/  LDCU UR63, c[0x0][UR63+0x2a4] ;  /* 0x000054803f3f77ac */ /* 0x000ee20008000800 */
[----:B------:R-:W-:Y:S01]  /*0fd0*/  USHF.L.U32 UR37, UR47, 0xb, URZ ;  /* 0x0000000b2f257899 */ /* 0x000fe200080006ff */
[----:B-1----:R-:W-:Y:S01]  /*0fe0*/  I2FP.F32.U32 R3, UR21 ;  /* 0x0000001500037c45 */ /* 0x002fe20008201000 */
[----:B------:R-:W-:Y:S01]  /*0ff0*/  UMOV UR28, 0x5 ;  /* 0x00000005001c7882 */ /* 0x000fe20000000000 */
[----:B------:R-:W1:Y:S03]  /*1000*/  LDCU UR42, c[0x0][0xb24] ;  /* 0x00016480ff2a77ac */ /* 0x000e660008000800 */
[----:B--2---:R-:W-:Y:S01]  /*1010*/  FMUL R3, R3, UR5 ;  /* 0x0000000503037c20 */ /* 0x004fe20008400000 */
[----:B------:R-:W-:Y:S01]  /*1020*/  USEL UR5, UR68, 0xffff, !UP0 ;  /* 0x0000ffff44057887 */ /* 0x000fe2000c000000 */
[----:B----4-:R-:W-:Y:S01]  /*1030*/  I2FP.F32.U32 R2, UR7 ;  /* 0x0000000700027c45 */ /* 0x010fe20008201000 */
[----:B------:R-:W2:Y:S03]  /*1040*/  LDCU UR23, c[0x0][0xb30] ;  /* 0x00016600ff1777ac */ /* 0x000ea60008000800 */
[----:B------:R-:W4:Y:S01]  /*1050*/  F2I.U32.TRUNC.NTZ R3, R3 ;  /* 0x0000000300037305 */ /* 0x000f22000020f000 */
[----:B---3--:R-:W-:Y:S01]  /*1060*/  FMUL R2, R2, UR4 ;  /* 0x0000000402027c20 */ /* 0x008fe20008400000 */
[----:B------:R-:W-:-:S02]  /*1070*/  ULOP3.LUT UR31, UR5, 0xffff, URZ, 0xc0, !UPT ;  /* 0x0000ffff051f7892 */ /* 0x000fc4000f8ec0ff */
[----:B------:R-:W-:Y:S01]  /*1080*/  UISETP.GE.AND UP2, UPT, UR19, 0x1, UPT ;  /* 0x000000011300788c */ /* 0x000fe2000bf46270 */
[----:B------:R-:W-:-:S03]  /*1090*/  UMOV UR20, UR7 ;  /* 0x0000000700147c82 */ /* 0x000fc60008000000 */
[----:B------:R-:W3:Y:S01]  /*10a0*/  F2I.U32.TRUNC.NTZ R2, R2 ;  /* 0x0000000200027305 */ /* 0x000ee2000020f000 */
[----:B------:R-:W-:Y:S01]  /*10b0*/  UMOV UR16, UR21 ;  /* 0x0000001500107c82 */ /* 0x000fe20008000000 */
[----:B----4-:R-:W-:Y:S02]  /*10c0*/  R2UR UR4, R3 ;  /* 0x00000000030472ca */ /* 0x010fe400000e0000 */
[----:B------:R-:W-:Y:S02]  /*10d0*/  PRMT R3, RZ, 0x7610, R3 ;  /* 0x00007610ff037816 */ /* 0x000fe40000000003 */
[----:B---3--:R-:W-:Y:S02]  /*10e0*/  R2UR UR6, R2 ;  /* 0x00000000020672ca */ /* 0x008fe400000e0000 */
[----:B------:R-:W-:-:S07]  /*10f0*/  PRMT R2, RZ, 0x7610, R2 ;  /* 0x00007610ff027816 */ /* 0x000fce0000000002 */
[----:B------:R-:W-:-:S04]  /*1100*/  UIADD3 UR5, UPT, UPT, -UR4, URZ, URZ ;  /* 0x000000ff04057290 */ /* 0x000fc8000fffe1ff */
[----:B------:R-:W-:Y:S02]  /*1110*/  UIMAD UR5, UR8, UR5, UR21 ;  /* 0x00000005080572a4 */ /* 0x000fe4000f8e0215 */
[----:B------:R-:W-:-:S04]  /*1120*/  UIADD3 UR4, UPT, UPT, -UR6, URZ, URZ ;  /* 0x000000ff06047290 */ /* 0x000fc8000fffe1ff */
[----:B------:R-:W-:Y:S01]  /*1130*/  IMAD.U32 R82, RZ, RZ, UR5 ;  /* 0x00000005ff527e24 */ /* 0x000fe2000f8e00ff */
[----:B------:R-:W-:Y:S01]  /*1140*/  UIMAD UR63, UR63, UR4, UR7 ;  /* 0x000000043f3f72a4 */ /* 0x000fe2000f8e0207 */
[----:B-12---:R-:W-:Y:S11]  /*1150*/  BRA.U UP4, `(.L_x_17) ;  /* 0x0000000104407547 */ /* 0x006ff6000b800000 */
[----:B------:R-:W-:-:S13]  /*1160*/  R2UR UR4, R82 ;  /* 0x00000000520472ca */ /* 0x000fda00000e0000 */
[----:B------:R-:W-:Y:S02]  /*1170*/  UISETP.GT.U32.AND UP0, UPT, UR4, 0x1, UPT ;  /* 0x000000010400788c */ /* 0x000fe4000bf04070 */
[----:B------:R-:W-:Y:S02]  /*1180*/  ULOP3.LUT UR4, UR4, 0xfffffffe, URZ, 0xc0, !UPT ;  /* 0xfffffffe04047892 */ /* 0x000fe4000f8ec0ff */
[----:B------:R-:W-:Y:S02]  /*1190*/  UISETP.NE.AND UP1, UPT, UR63, URZ, UP0 ;  /* 0x000000ff3f00728c */ /* 0x000fe40008725270 */
[----:B------:R-:W-:Y:S02]  /*11a0*/  UISETP.NE.AND UP0, UPT, UR63, 0x1, UP0 ;  /* 0x000000013f00788c */ /* 0x000fe40008705270 */
[----:B------:R-:W-:Y:S02]  /*11b0*/  USEL UR7, URZ, 0x1, UP1 ;  /* 0x00000001ff077887 */ /* 0x000fe40008800000 */
[----:B------:R-:W-:-:S02]  /*11c0*/  USEL UR6, URZ, 0x4, UP0 ;  /* 0x00000004ff067887 */ /* 0x000fc40008000000 */
[----:B------:R-:W-:Y:S02]  /*11d0*/  USEL UR5, URZ, 0x2, UP1 ;  /* 0x00000002ff057887 */ /* 0x000fe40008800000 */
[----:B------:R-:W-:Y:S02]  /*11e0*/  ULEA UR4, UR63, UR4, 0x1 ;  /* 0x000000043f047291 */ /* 0x000fe4000f8e08ff */
[----:B------:R-:W-:Y:S02]  /*11f0*/  USEL UR8, URZ, 0x8, UP0 ;  /* 0x00000008ff087887 */ /* 0x000fe40008000000 */
[----:B------:R-:W-:-:S03]  /*1200*/  UIADD3 UR5, UPT, UPT, UR5, UR6, UR7 ;  /* 0x0000000605057290 */ /* 0x000fc6000fffe007 */
[----:B------:R-:W-:Y:S01]  /*1210*/  UMOV UR6, 0x3 ;  /* 0x0000000300067882 */ /* 0x000fe20000000000 */
[----:B------:R-:W-:Y:S02]  /*1220*/  UIADD3 UR5, UPT, UPT, UR5, UR8, URZ ;  /* 0x0000000805057290 */ /* 0x000fe4000fffe0ff */
[----:B------:R-:W-:-:S04]  /*1230*/  USHF.L.U32 UR4, UR6, UR4, URZ ;  /* 0x0000000406047299 */ /* 0x000fc800080006ff */
[----:B------:R-:W-:Y:S02]  /*1240*/  MOV R3, UR5 ;  /* 0x0000000500037c02 */ /* 0x000fe40008000f00 */
[----:B------:R-:W-:Y:S02]  /*1250*/  IMAD.U32 R2, RZ, RZ, UR4 ;  /* 0x00000004ff027e24 */ /* 0x000fe4000f8e00ff */
.L_x_17:
[----:B------:R-:W-:Y:S05]  /*1260*/  BRA.U !UP2, `(.L_x_18) ;  /* 0x000000010ad47547 */ /* 0x000fea000b800000 */
[----:B------:R-:W1:Y:S01]  /*1270*/  LDCU.128 UR24, c[0x0][0xb10] ;  /* 0x00016200ff1877ac */ /* 0x000e620008000c00 */
[----:B------:R-:W2:Y:S01]  /*1280*/  LDCU UR6, c[0x0][0x370] ;  /* 0x00006e00ff0677ac */ /* 0x000ea20008000800 */
[----:B------:R-:W3:Y:S01]  /*1290*/  LDCU UR5, c[0x0][0x374] ;  /* 0x00006e80ff0577ac */ /* 0x000ee20008000800 */
[----:B------:R-:W4:Y:S01]  /*12a0*/  LDCU UR22, c[0x0][0xb0c] ;  /* 0x00016180ff1677ac */ /* 0x000f220008000800 */
[----:B------:R-:W4:Y:S01]  /*12b0*/  LDCU UR4, c[0x0][0xb20] ;  /* 0x00016400ff0477ac */ /* 0x000f220008000800 */
[----:B------:R-:W4:Y:S01]  /*12c0*/  LDCU.64 UR8, c[0x0][0xb28] ;  /* 0x00016500ff0877ac */ /* 0x000f220008000a00 */
[----:B-1----:R-:W-:Y:S02]  /*12d0*/  UISETP.NE.AND UP0, UPT, UR26, 0x1, UPT ;  /* 0x000000011a00788c */ /* 0x002fe4000bf05270 */
[----:B---3--:R-:W-:Y:S02]  /*12e0*/  UIMAD.WIDE.U32 UR10, UR5, UR27, URZ ;  /* 0x0000001b050a72a5 */ /* 0x008fe4000f8e00ff */
[----:B--2---:R-:W-:-:S02]  /*12f0*/  UIMAD.WIDE.U32 UR12, UR6, UR24, URZ ;  /* 0x00000018060c72a5 */ /* 0x004fc4000f8e00ff */
[----:B----4-:R-:W-:Y:S02]  /*1300*/  UISETP.NE.AND UP1, UPT, UR22, 0x1, UPT ;  /* 0x000000011600788c */ /* 0x010fe4000bf25270 */
[----:B------:R-:W-:Y:S01]  /*1310*/  UISETP.NE.AND UP2, UPT, UR19, 0x1, UPT ;  /* 0x000000011300788c */ /* 0x000fe2000bf45270 */
[----:B------:R-:W-:Y:S02]  /*1320*/  UMOV UR10, UR11 ;  /* 0x0000000b000a7c82 */ /* 0x000fe40008000000 */
[----:B------:R-:W-:Y:S01]  /*1330*/  UMOV UR12, UR13 ;  /* 0x0000000d000c7c82 */ /* 0x000fe20008000000 */
[----:B------:R-:W-:Y:S02]  /*1340*/  @UP0 USHF.R.U32.HI UR5, URZ, UR4, UR10 ;  /* 0x00000004ff050299 */ /* 0x000fe4000801160a */
[----:B------:R-:W-:Y:S02]  /*1350*/  UIMAD.WIDE.U32 UR16, UR20, UR27, URZ ;  /* 0x0000001b141072a5 */ /* 0x000fe4000f8e00ff */
[----:B------:R-:W-:-:S02]  /*1360*/  UIMAD.WIDE.U32 UR10, UR5, UR8, URZ ;  /* 0x00000008050a72a5 */ /* 0x000fc4000f8e00ff */
[----:B------:R-:W-:Y:S02]  /*1370*/  @UP1 USHF.R.U32.HI UR6, URZ, UR25, UR12 ;  /* 0x00000019ff061299 */ /* 0x000fe4000801160c */
[----:B------:R-:W-:Y:S02]  /*1380*/  UIMAD.WIDE.U32 UR14, UR21, UR24, URZ ;  /* 0x00000018150e72a5 */ /* 0x000fe4000f8e00ff */
[----:B------:R-:W-:Y:S01]  /*1390*/  UIMAD.WIDE.U32 UR12, UR6, UR8, URZ ;  /* 0x00000008060c72a5 */ /* 0x000fe2000f8e00ff */
[----:B------:R-:W-:Y:S01]  /*13a0*/  UMOV UR16, UR17 ;  /* 0x0000001100107c82 */ /* 0x000fe20008000000 */
[----:B------:R-:W-:Y:S01]  /*13b0*/  UMOV UR10, UR11 ;  /* 0x0000000b000a7c82 */ /* 0x000fe20008000000 */
[----:B------:R-:W-:Y:S02]  /*13c0*/  USHF.R.U32.HI UR16, URZ, UR4, UR16 ;  /* 0x00000004ff107299 */ /* 0x000fe40008011610 */
[----:B------:R-:W-:Y:S02]  /*13d0*/  @UP2 USHF.R.U32.HI UR5, URZ, UR9, UR10 ;  /* 0x00000009ff052299 */ /* 0x000fe4000801160a */
[----:B------:R-:W-:Y:S01]  /*13e0*/  UMOV UR7, UR13 ;  /* 0x0000000d00077c82 */ /* 0x000fe20008000000 */
[----:B------:R-:W-:Y:S01]  /*13f0*/  UMOV UR14, UR15 ;  /* 0x0000000f000e7c82 */ /* 0x000fe20008000000 */
[----:B------:R-:W-:-:S02]  /*1400*/  @UP2 USHF.R.U32.HI UR6, URZ, UR9, UR7 ;  /* 0x00000009ff062299 */ /* 0x000fc40008011607 */
[----:B------:R-:W-:Y:S02]  /*1410*/  USHF.R.U32.HI UR14, URZ, UR25, UR14 ;  /* 0x00000019ff0e7299 */ /* 0x000fe4000801160e */
[----:B------:R-:W-:Y:S02]  /*1420*/  USEL UR4, UR20, UR16, !UP0 ;  /* 0x0000001014047287 */ /* 0x000fe4000c000000 */
[----:B------:R-:W-:Y:S02]  /*1430*/  UIMAD UR7, UR5, UR19, URZ ;  /* 0x00000013050772a4 */ /* 0x000fe4000f8e02ff */
[----:B------:R-:W-:Y:S02]  /*1440*/  USEL UR5, UR21, UR14, !UP1 ;  /* 0x0000000e15057287 */ /* 0x000fe4000c800000 */
[----:B------:R-:W-:Y:S02]  /*1450*/  UIMAD UR12, UR6, UR19, URZ ;  /* 0x00000013060c72a4 */ /* 0x000fe4000f8e02ff */
[----:B------:R-:W-:-:S02]  /*1460*/  UISETP.GE.AND UP0, UPT, UR4, UR7, UPT ;  /* 0x000000070400728c */ /* 0x000fc4000bf06270 */
[----:B------:R-:W-:Y:S02]  /*1470*/  UIMAD.WIDE.U32 UR10, UR4, UR8, URZ ;  /* 0x00000008040a72a5 */ /* 0x000fe4000f8e00ff */
[----:B------:R-:W-:Y:S02]  /*1480*/  UISETP.GE.OR UP0, UPT, UR5, UR12, UP0 ;  /* 0x0000000c0500728c */ /* 0x000fe40008706670 */
[----:B------:R-:W-:Y:S02]  /*1490*/  UIMAD.WIDE.U32 UR12, UR5, UR8, URZ ;  /* 0x00000008050c72a5 */ /* 0x000fe4000f8e00ff */
[----:B------:R-:W-:Y:S01]  /*14a0*/  UIADD3 UR10, UPT, UPT, -UR4, URZ, URZ ;  /* 0x000000ff040a7290 */ /* 0x000fe2000fffe1ff */
[----:B------:R-:W-:Y:S01]  /*14b0*/  UMOV UR8, UR11 ;  /* 0x0000000b00087c82 */ /* 0x000fe20008000000 */
[----:B------:R-:W-:Y:S02]  /*14c0*/  UIADD3 UR16, UPT, UPT, -UR5, URZ, URZ ;  /* 0x000000ff05107290 */ /* 0x000fe4000fffe1ff */
[----:B------:R-:W-:-:S03]  /*14d0*/  USHF.R.U32.HI UR8, URZ, UR9, UR8 ;  /* 0x00000009ff087299 */ /* 0x000fc60008011608 */
[----:B------:R-:W-:Y:S01]  /*14e0*/  @!UP0 UMOV UR7, UR13 ;  /* 0x0000000d00078c82 */ /* 0x000fe20008000000 */
[----:B------:R-:W-:Y:S02]  /*14f0*/  UIMAD UR20, UR26, UR10, UR20 ;  /* 0x0000000a1a1472a4 */ /* 0x000fe4000f8e0214 */
[----:B------:R-:W-:Y:S02]  /*1500*/  USEL UR8, UR4, UR8, !UP2 ;  /* 0x0000000804087287 */ /* 0x000fe4000d000000 */
[----:B------:R-:W-:Y:S02]  /*1510*/  @!UP0 USHF.R.U32.HI UR7, URZ, UR9, UR7 ;  /* 0x00000009ff078299 */ /* 0x000fe40008011607 */
[----:B------:R-:W-:Y:S02]  /*1520*/  UIADD3 UR9, UPT, UPT, -UR8, URZ, URZ ;  /* 0x000000ff08097290 */ /* 0x000fe4000fffe1ff */
[----:B------:R-:W-:Y:S02]  /*1530*/  @!UP0 USEL UR7, UR5, UR7, !UP2 ;  /* 0x0000000705078287 */ /* 0x000fe4000d000000 */
[----:B------:R-:W-:-:S02]  /*1540*/  UIMAD UR9, UR19, UR9, UR4 ;  /* 0x00000009130972a4 */ /* 0x000fc4000f8e0204 */
[----:B------:R-:W-:Y:S02]  /*1550*/  @!UP0 UIADD3 UR8, UPT, UPT, UR8, -UR7, URZ ;  /* 0x8000000708088290 */ /* 0x000fe4000fffe0ff */
[----:B------:R-:W-:Y:S02]  /*1560*/  @!UP0 UIMAD UR6, UR9, UR6, UR7 ;  /* 0x00000006090682a4 */ /* 0x000fe4000f8e0207 */
[----:B------:R-:W-:Y:S02]  /*1570*/  @!UP0 UIMAD UR4, UR8, UR19, UR5 ;  /* 0x00000013080482a4 */ /* 0x000fe4000f8e0205 */
[----:B------:R-:W-:Y:S02]  /*1580*/  UIMAD UR16, UR22, UR16, UR21 ;  /* 0x00000010161072a4 */ /* 0x000fe4000f8e0215 */
[----:B------:R-:W-:Y:S01]  /*1590*/  UIMAD UR20, UR4, UR26, UR20 ;  /* 0x0000001a041472a4 */ /* 0x000fe2000f8e0214 */
[----:B------:R-:W-:Y:S02]  /*15a0*/  @!UP0 UMOV UR5, UR6 ;  /* 0x0000000600058c82 */ /* 0x000fe40008000000 */
[----:B------:R-:W-:-:S12]  /*15b0*/  UIMAD UR16, UR5, UR22, UR16 ;  /* 0x00000016051072a4 */ /* 0x000fd8000f8e0210 */
.L_x_18:
[----:B------:R-:W-:Y:S02]  /*15c0*/  UISETP.NE.AND UP1, UPT, UR23, 0x1, UPT ;  /* 0x000000011700788c */ /* 0x000fe4000bf25270 */
[----:B------:R-:W-:Y:S02]  /*15d0*/  UISETP.NE.AND UP0, UPT, UR18, 0x2, UPT ;  /* 0x000000021200788c */ /* 0x000fe4000bf05270 */
[----:B------:R-:W-:Y:S02]  /*15e0*/  ULOP3.LUT UR37, UR37, 0x1000, URZ, 0xc0, !UPT ;  /* 0x0000100025257892 */ /* 0x000fe4000f8ec0ff */
[----:B------:R-:W-:-:S03]  /*15f0*/  USHF.L.U32 UR31, UR28, UR31, URZ ;  /* 0x0000001f1c1f7299 */ /* 0x000fc600080006ff */
[----:B------:R-:W-:Y:S09]  /*1600*/  BRA.U UP1, `(.L_x_19) ;  /* 0x0000000101447547 */ /* 0x000ff2000b800000 */
[----:B------:R-:W1:Y:S01]  /*1610*/  LDCU.128 UR8, c[0x0][0xb10] ;  /* 0x00016200ff0877ac */ /* 0x000e620008000c00 */
[----:B------:R-:W2:Y:S01]  /*1620*/  LDCU UR12, c[0x0][0xb0c] ;  /* 0x00016180ff0c77ac */ /* 0x000ea20008000800 */
[----:B------:R-:W3:Y:S01]  /*1630*/  LDCU UR13, c[0x0][0xb20] ;  /* 0x00016400ff0d77ac */ /* 0x000ee20008000800 */
[----:B-1----:R-:W-:Y:S02]  /*1640*/  UIMAD.WIDE.U32 UR6, UR16, UR8, URZ ;  /* 0x00000008100672a5 */ /* 0x002fe4000f8e00ff */
[----:B------:R-:W-:Y:S02]  /*1650*/  UIMAD.WIDE.U32 UR4, UR20, UR11, URZ ;  /* 0x0000000b140472a5 */ /* 0x000fe4000f8e00ff */
[----:B--2---:R-:W-:Y:S02]  /*1660*/  UISETP.NE.AND UP2, UPT, UR12, 0x1, UPT ;  /* 0x000000010c00788c */ /* 0x004fe4000bf45270 */
[----:B------:R-:W-:Y:S01]  /*1670*/  UISETP.NE.AND UP1, UPT, UR10, 0x1, UPT ;  /* 0x000000010a00788c */ /* 0x000fe2000bf25270 */
[----:B------:R-:W-:-:S02]  /*1680*/  UMOV UR6, UR7 ;  /* 0x0000000700067c82 */ /* 0x000fc40008000000 */
[----:B------:R-:W-:Y:S01]  /*1690*/  UMOV UR4, UR5 ;  /* 0x0000000500047c82 */ /* 0x000fe20008000000 */
[----:B------:R-:W-:Y:S02]  /*16a0*/  USHF.R.U32.HI UR6, URZ, UR9, UR6 ;  /* 0x00000009ff067299 */ /* 0x000fe40008011606 */
[----:B---3--:R-:W-:Y:S02]  /*16b0*/  USHF.R.U32.HI UR4, URZ, UR13, UR4 ;  /* 0x0000000dff047299 */ /* 0x008fe40008011604 */
[----:B------:R-:W-:Y:S02]  /*16c0*/  USEL UR5, UR16, UR6, !UP2 ;  /* 0x0000000610057287 */ /* 0x000fe4000d000000 */
[----:B------:R-:W-:-:S04]  /*16d0*/  USEL UR4, UR20, UR4, !UP1 ;  /* 0x0000000414047287 */ /* 0x000fc8000c800000 */
[----:B------:R-:W-:Y:S02]  /*16e0*/  UIADD3 UR6, UPT, UPT, -UR4, UR5, URZ ;  /* 0x0000000504067290 */ /* 0x000fe4000fffe1ff */
[----:B------:R-:W-:Y:S02]  /*16f0*/  UIADD3 UR4, UPT, UPT, UR4, -UR5, URZ ;  /* 0x8000000504047290 */ /* 0x000fe4000fffe0ff */
[----:B------:R-:W-:Y:S02]  /*1700*/  UIMAD UR20, UR6, UR10, UR20 ;  /* 0x0000000a061472a4 */ /* 0x000fe4000f8e0214 */
[----:B------:R-:W-:-:S12]  /*1710*/  UIMAD UR16, UR4, UR12, UR16 ;  /* 0x0000000c041072a4 */ /* 0x000fd8000f8e0210 */
.L_x_19:
[----:B------:R-:W-:Y:S05]  /*1720*/  BRA.U !UP5, `(.L_x_20) ;  /* 0x000000010d0c7547 */ /* 0x000fea000b800000 */
[----:B------:R-:W-:Y:S01]  /*1730*/  UCGABAR_WAIT ;  /* 0x0000000000007dc7 */ /* 0x000fe20008000000 */
[----:B------:R-:W-:Y:S01]  /*1740*/  CCTL.IVALL ;  /* 0x00000000ff00798f */ /* 0x000fe20002000000 */
[----:B------:R-:W-:Y:S05]  /*1750*/  BRA `(.L_x_21) ;  /* 0x0000000000047947 */ /* 0x000fea0003800000 */
.L_x_20:
[----:B------:R-:W-:Y:S06]  /*1760*/  BAR.SYNC.DEFER_BLOCKING 0x0 ;  /* 0x0000000000007b1d */ /* 0x000fec0000010000 */
.L_x_21:
[----:B------:R-:W-:Y:S05]  /*1770*/  BRA.U UP0, `(.L_x_22) ;  /* 0x0000001500587547 */ /* 0x000fea000b800000 */
[----:B------:R-:W1:Y:S01]  /*1780*/  LDCU UR6, c[0x0][0x38c] ;  /* 0x00007180ff0677ac */ /* 0x000e620008000800 */
[----:B------:R-:W-:Y:S01]  /*1790*/  PLOP3.LUT P2, PT, PT, PT, UP3, 0x80, 0x8 ;  /* 0x000000000008781c */ /* 0x000fe20003f4f038 */
[----:B------:R-:W-:Y:S01]  /*17a0*/  IMAD.MOV.U32 R12, RZ, RZ, 0x1 ;  /* 0x00000001ff0c7424 */ /* 0x000fe200078e00ff */
[----:B------:R-:W-:Y:S01]  /*17b0*/  ISETP.NE.AND P3, PT, R0, RZ, P4 ;  /* 0x000000ff0000720c */ /* 0x000fe20002765270 */
[----:B------:R-:W-:Y:S01]  /*17c0*/  USHF.L.U32 UR7, UR21, 0x7, URZ ;  /* 0x0000000715077899 */ /* 0x000fe200080006ff */
[----:B------:R-:W-:Y:S01]  /*17d0*/  PLOP3.LUT P2, PT, P2, PT, PT, 0x8, 0x80 ;  /* 0x000000000080781c */ /* 0x000fe2000174e170 */
[----:B------:R-:W-:Y:S01]  /*17e0*/  USHF.L.U32 UR55, UR21, 0x6, URZ ;  /* 0x0000000615377899 */ /* 0x000fe200080006ff */
[----:B------:R-:W-:Y:S01]  /*17f0*/  CS2R R10, SRZ ;  /* 0x00000000000a7805 */ /* 0x000fe2000001ff00 */
[----:B------:R-:W-:Y:S01]  /*1800*/  UISETP.NE.AND UP1, UPT, UR18, URZ, UPT ;  /* 0x000000ff1200728c */ /* 0x000fe2000bf25270 */
[----:B------:R-:W-:Y:S01]  /*1810*/  IMAD.MOV.U32 R9, RZ, RZ, RZ ;  /* 0x000000ffff097224 */ /* 0x000fe200078e00ff */
[----:B------:R-:W2:Y:S01]  /*1820*/  LDCU UR49, c[0x0][0x370] ;  /* 0x00006e00ff3177ac */ /* 0x000ea20008000800 */
[----:B------:R-:W-:Y:S01]  /*1830*/  IMAD.MOV.U32 R8, RZ, RZ, 0x1 ;  /* 0x00000001ff087424 */ /* 0x000fe200078e00ff */
[----:B------:R-:W3:Y:S01]  /*1840*/  LDCU.64 UR44, c[0x0][0x348] ;  /* 0x00006900ff2c77ac */ /* 0x000ee20008000a00 */
[----:B-1----:R-:W-:-:S02]  /*1850*/  UIADD3 UR5, UPT, UPT, UR6, 0x7f, URZ ;  /* 0x0000007f06057890 */ /* 0x002fc4000fffe0ff */
[----:B------:R-:W-:Y:S02]  /*1860*/  UIADD3 UR56, UPT, UPT, UR6, 0xfe, URZ ;  /* 0x000000fe06387890 */ /* 0x000fe4000fffe0ff */
[----:B------:R-:W-:Y:S01]  /*1870*/  USHF.R.S32.HI UR4, URZ, 0x1f, UR5 ;  /* 0x0000001fff047899 */ /* 0x000fe20008011405 */
[----:B------:R-:W1:Y:S03]  /*1880*/  LDCU UR48, c[0x0][0x374] ;  /* 0x00006e80ff3077ac */ /* 0x000e660008000800 */
[----:B------:R-:W-:Y:S02]  /*1890*/  ULEA.HI UR4, UR4, UR5, URZ, 0x7 ;  /* 0x0000000504047291 */ /* 0x000fe4000f8f38ff */
[----:B------:R-:W-:Y:S02]  /*18a0*/  UIADD3 UR5, UPT, UPT, UR6, -0x1, URZ ;  /* 0xffffffff06057890 */ /* 0x000fe4000fffe0ff */
[----:B------:R-:W-:-:S02]  /*18b0*/  USHF.R.S32.HI UR51, URZ, 0x7, UR4 ;  /* 0x00000007ff337899 */ /* 0x000fc40008011404 */
[----:B------:R-:W-:Y:S02]  /*18c0*/  UISETP.GE.U32.AND UP2, UPT, UR5, -0xff, UPT ;  /* 0xffffff010500788c */ /* 0x000fe4000bf46070 */
[----:B------:R-:W-:Y:S02]  /*18d0*/  UISETP.LT.U32.AND UP0, UPT, UR51, 0x3, UPT ;  /* 0x000000033300788c */ /* 0x000fe4000bf01070 */
[----:B------:R-:W-:Y:S02]  /*18e0*/  ULOP3.LUT UR5, UR7, 0x80, URZ, 0xc0, !UPT ;  /* 0x0000008007057892 */ /* 0x000fe4000f8ec0ff */
[----:B------:R-:W-:Y:S02]  /*18f0*/  USEL UR50, UR51, 0x3, UP0 ;  /* 0x0000000333327887 */ /* 0x000fe40008000000 */
[----:B------:R-:W-:Y:S02]  /*1900*/  ULOP3.LUT UR55, UR55, 0x40, URZ, 0xc0, !UPT ;  /* 0x0000004037377892 */ /* 0x000fe4000f8ec0ff */
[----:B------:R-:W-:-:S02]  /*1910*/  UIADD3 UR4, UPT, UPT, UR50, -0x1, URZ ;  /* 0xffffffff32047890 */ /* 0x000fc4000fffe0ff */
[----:B------:R-:W-:Y:S02]  /*1920*/  @UP2 UIADD3 UR4, UPT, UPT, UR50, URZ, URZ ;  /* 0x000000ff32042290 */ /* 0x000fe4000fffe0ff */
[----:B------:R-:W-:Y:S02]  /*1930*/  USEL UR38, UR40, 0x2, UP1 ;  /* 0x0000000228267887 */ /* 0x000fe40008800000 */
[----:B------:R-:W-:Y:S02]  /*1940*/  ULEA.HI UR53, UR37, UR5, URZ, 0x1a ;  /* 0x0000000525357291 */ /* 0x000fe4000f8fd0ff */
[----:B------:R-:W-:Y:S02]  /*1950*/  UIADD3 UR54, UPT, UPT, UR51, -UR50, URZ ;  /* 0x8000003233367290 */ /* 0x000fe4000fffe0ff */
[----:B------:R-:W-:Y:S02]  /*1960*/  UIADD3 UR39, UPT, UPT, UR4, 0x1, URZ ;  /* 0x0000000104277890 */ /* 0x000fe4000fffe0ff */
[----:B------:R-:W-:Y:S01]  /*1970*/  UIADD3 UR52, UPT, UPT, -UR4, URZ, URZ ;  /* 0x000000ff04347290 */ /* 0x000fe2000fffe1ff */
[----:B-123--:R-:W-:-:S11]  /*1980*/  UMOV UR29, URZ ;  /* 0x000000ff001d7c82 */ /* 0x00efd60008000000 */
.L_x_46:
[----:B------:R-:W-:Y:S01]  /*1990*/  UISETP.NE.AND UP0, UPT, UR47, URZ, UPT ;  /* 0x000000ff2f00728c */ /* 0x000fe2000bf05270 */
[----:B-1----:R-:W1:Y:S08]  /*19a0*/  S2UR UR47, SR_CgaCtaId ;  /* 0x00000000002f79c3 */ /* 0x002e700000008800 */
[----:B---3--:R-:W-:Y:S05]  /*19b0*/  BRA.U UP0, `(.L_x_23) ;  /* 0x0000000100347547 */ /* 0x008fea000b800000 */
[----:B------:R-:W2:Y:S01]  /*19c0*/  S2R R0, SR_CgaCtaId ;  /* 0x0000000000007919 */ /* 0x000ea20000008800 */
[----:B------:R-:W-:Y:S02]  /*19d0*/  MOV R3, 0x400 ;  /* 0x0000040000037802 */ /* 0x000fe40000000f00 */
[----:B------:R-:W-:Y:S02]  /*19e0*/  SHF.L.U32 R2, R8, 0x1f, RZ ;  /* 0x0000001f08027819 */ /* 0x000fe400000006ff */
[----:B--2---:R-:W-:-:S05]  /*19f0*/  LEA R0, R0, R3, 0x18 ;  /* 0x0000000300007211 */ /* 0x004fca00078ec0ff */
[----:B------:R-:W-:-:S04]  /*1a00*/  IMAD R3, R9, 0x8, R0 ;  /* 0x0000000809037824 */ /* 0x000fc800078e0200 */
[----:B------:R-:W2:Y:S02]  /*1a10*/  SYNCS.PHASECHK.TRANS64.TRYWAIT P0, [R3+URZ+0xf0], R2 ;  /* 0x0000f002030075a7 */ /* 0x000ea400080011ff */
[----:B--2---:R-:W-:Y:S05]  /*1a20*/  @!P0 BRA `(.L_x_24) ;  /* 0x0000008000d88947 */ /* 0x004fea0003800000 */
.L_x_152:
[----:B------:R-:W-:Y:S01]  /*1a30*/  VIADD R9, R9, 0x1 ;  /* 0x0000000109097836 */ /* 0x000fe20000000000 */
[----:B------:R2:W-:Y:S04]  /*1a40*/  SYNCS.ARRIVE.TRANS64.A1T0 RZ, [R3+URZ+0xe0], RZ ;  /* 0x0000e0ff03ff79a7 */ /* 0x0005e800081000ff */
[----:B------:R-:W-:-:S04]  /*1a50*/  ISETP.NE.AND P0, PT, R9, 0x2, PT ;  /* 0x000000020900780c */ /* 0x000fc80003f05270 */
[----:B------:R-:W-:Y:S02]  /*1a60*/  SEL R9, R9, RZ, P0 ;  /* 0x000000ff09097207 */ /* 0x000fe40000000000 */
[----:B--2---:R-:W-:-:S04]  /*1a70*/  SEL R3, RZ, 0x1, P0 ;  /* 0x00000001ff037807 */ /* 0x004fc80000000000 */
[----:B------:R-:W-:Y:S02]  /*1a80*/  LOP3.LUT R8, R8, R3, RZ, 0x3c, !PT ;  /* 0x0000000308087212 */ /* 0x000fe400078e3cff */
.L_x_23:
[----:B------:R-:W-:Y:S01]  /*1a90*/  UMOV UR21, 0x400 ;  /* 0x0000040000157882 */ /* 0x000fe20000000000 */
[----:B------:R-:W-:Y:S01]  /*1aa0*/  SHF.L.U32 R0, R12, 0x1f, RZ ;  /* 0x0000001f0c007819 */ /* 0x000fe200000006ff */
[----:B-1----:R-:W-:Y:S02]  /*1ab0*/  ULEA UR21, UR47, UR21, 0x18 ;  /* 0x000000152f157291 */ /* 0x002fe4000f8ec0ff */
[----:B------:R-:W-:Y:S02]  /*1ac0*/  UISETP.GE.U32.AND UP0, UPT, UR56, 0xff, UPT ;  /* 0x000000ff3800788c */ /* 0x000fe4000bf06070 */
[----:B------:R-:W-:Y:S02]  /*1ad0*/  ULEA UR4, UR29, UR21, 0x3 ;  /* 0x000000151d047291 */ /* 0x000fe4000f8e18ff */
[----:B------:R-:W-:Y:S01]  /*1ae0*/  ULEA UR19, UR20, UR55, 0x7 ;  /* 0x0000003714137291 */ /* 0x000fe2000f8e38ff */
[----:B------:R-:W-:-:S06]  /*1af0*/  UMOV UR13, URZ ;  /* 0x000000ff000d7c82 */ /* 0x000fcc0008000000 */
[----:B------:R1:W2:Y:S01]  /*1b00*/  SYNCS.PHASECHK.TRANS64.TRYWAIT P1, [UR4+0x18], R0 ;  /* 0x00001800ff0075a7 */ /* 0x0002a20008021104 */
[----:B------:R-:W-:-:S04]  /*1b10*/  ULEA.HI UR4, UR16, UR16, URZ, 0x1 ;  /* 0x0000001010047291 */ /* 0x000fc8000f8f08ff */
[----:B------:R-:W-:-:S04]  /*1b20*/  USHF.L.U32 UR4, UR4, 0x7, URZ ;  /* 0x0000000704047899 */ /* 0x000fc800080006ff */
[----:B------:R-:W-:-:S04]  /*1b30*/  ULOP3.LUT UR35, UR4, 0xffffff00, URZ, 0xc0, !UPT ;  /* 0xffffff0004237892 */ /* 0x000fc8000f8ec0ff */
[----:B------:R-:W-:Y:S01]  /*1b40*/  UIADD3 UR35, UPT, UPT, UR53, UR35, URZ ;  /* 0x0000002335237290 */ /* 0x000fe2000fffe0ff */
[----:B------:R-:W-:Y:S11]  /*1b50*/  BRA.U !UP0, `(.L_x_25) ;  /* 0x0000000508107547 */ /* 0x000ff6000b800000 */
[----:B------:R-:W-:Y:S01]  /*1b60*/  UMOV UR30, UR52 ;  /* 0x00000034001e7c82 */ /* 0x000fe20008000000 */
[----:B------:R-:W-:Y:S01]  /*1b70*/  UMOV UR6, UR29 ;  /* 0x0000001d00067c82 */ /* 0x000fe20008000000 */
[----:B------:R-:W-:-:S05]  /*1b80*/  UMOV UR26, 0x40 ;  /* 0x00000040001a7882 */ /* 0x000fca0000000000 */
.L_x_33:
[----:B------:R-:W-:Y:S01]  /*1b90*/  ULEA UR5, UR6, UR21, 0x3 ;  /* 0x0000001506057291 */ /* 0x000fe2000f8e18ff */
[----:B--2---:R-:W-:Y:S01]  /*1ba0*/  @P4 MOV R2, 0x18000 ;  /* 0x0001800000024802 */ /* 0x004fe20000000f00 */
[----:B--23--:R-:W-:Y:S10]  /*1bb0*/  @P1 BRA `(.L_x_26) ;  /* 0x00000000000c1947 */ /* 0x00cff40003800000 */
[----:B------:R-:W-:-:S04]  /*1bc0*/  SHF.L.U32 R3, R12, 0x1f, RZ ;  /* 0x0000001f0c037819 */ /* 0x000fc800000006ff */
[----:B------:R-:W2:Y:S02]  /*1bd0*/  SYNCS.PHASECHK.TRANS64.TRYWAIT P0, [UR5+0x18], R3 ;  /* 0x00001803ff0075a7 */ /* 0x000ea40008001105 */
[----:B--2---:R-:W-:Y:S05]  /*1be0*/  @!P0 BRA `(.L_x_27) ;  /* 0x00000080007c8947 */ /* 0x004fea0003800000 */
.L_x_26:
[----:B------:R2:W-:Y:S01]  /*1bf0*/  @P4 SYNCS.ARRIVE.TRANS64 RZ, [UR5], R2 ;  /* 0x00000002ffff49a7 */ /* 0x0005e20008000005 */
[----:B------:R-:W-:Y:S02]  /*1c00*/  ULOP3.LUT UR4, UR38, 0x2, URZ, 0xfc, !UPT ;  /* 0x0000000226047892 */ /* 0x000fe4000f8efcff */
[----:B------:R-:W-:Y:S02]  /*1c10*/  UIADD3 UR30, UPT, UPT, UR30, 0x1, URZ ;  /* 0x000000011e1e7890 */ /* 0x000fe4000fffe0ff */
[----:B------:R-:W-:Y:S02]  /*1c20*/  UISETP.NE.AND UP0, UPT, UR4, 0x2, UPT ;  /* 0x000000020400788c */ /* 0x000fe4000bf05270 */
[----:B------:R-:W-:-:S07]  /*1c30*/  UISETP.NE.AND UP2, UPT, UR30, 0x1, UPT ;  /* 0x000000011e00788c */ /* 0x000fce000bf45270 */
[----:B------:R-:W-:Y:S05]  /*1c40*/  BRA.U UP0, `(.L_x_28) ;  /* 0x0000000100047547 */ /* 0x000fea000b800000 */
[----:B------:R-:W-:Y:S05]  /*1c50*/  BPT.TRAP 0x1 ;  /* 0x000000040000795c */ /* 0x000fea0000300000 */
.L_x_28:
[----:B------:R-:W-:Y:S04]  /*1c60*/  BSSY.RECONVERGENT B0, `(.L_x_29) ;  /* 0x0000003000007945 */ /* 0x000fe80003800200 */
[----:B------:R-:W-:Y:S05]  /*1c70*/  @!P3 BRA `(.L_x_30) ;  /* 0x000000000004b947 */ /* 0x000fea0003800000 */
[----:B------:R-:W-:Y:S05]  /*1c80*/  BPT.TRAP 0x1 ;  /* 0x000000040000795c */ /* 0x000fea0000300000 */
.L_x_30:
[----:B------:R-:W-:Y:S05]  /*1c90*/  BSYNC.RECONVERGENT B0 ;  /* 0x0000000000007941 */ /* 0x000fea0003800200 */
.L_x_29:
[----:B------:R-:W-:Y:S01]  /*1ca0*/  UIADD3 UR4, UPT, UPT, UR6, 0x1, URZ ;  /* 0x0000000106047890 */ /* 0x000fe2000fffe0ff */
[----:B------:R-:W-:Y:S01]  /*1cb0*/  BSSY.RECONVERGENT B0, `(.L_x_31) ;  /* 0x000002a000007945 */ /* 0x000fe20003800200 */
[----:B------:R-:W-:Y:S02]  /*1cc0*/  ELECT P0, URZ, PT ;  /* 0x0000000000ff782f */ /* 0x000fe40003800000 */
[----:B------:R-:W-:-:S04]  /*1cd0*/  UISETP.NE.AND UP0, UPT, UR4, 0x3, UPT ;  /* 0x000000030400788c */ /* 0x000fc8000bf05270 */
[----:B------:R-:W-:Y:S02]  /*1ce0*/  USEL UR7, URZ, 0x1, UP0 ;  /* 0x00000001ff077887 */ /* 0x000fe40008000000 */
[----:B------:R-:W-:-:S04]  /*1cf0*/  USEL UR29, UR4, URZ, UP0 ;  /* 0x000000ff041d7287 */ /* 0x000fc80008000000 */
[----:B------:R-:W-:Y:S01]  /*1d00*/  ULEA UR4, UR29, UR21, 0x3 ;  /* 0x000000151d047291 */ /* 0x000fe2000f8e18ff */
[----:B------:R-:W-:-:S04]  /*1d10*/  LOP3.LUT R12, R12, UR7, RZ, 0x3c, !PT ;  /* 0x000000070c0c7c12 */ /* 0x000fc8000f8e3cff */
[----:B-1----:R-:W-:-:S04]  /*1d20*/  SHF.L.U32 R0, R12, 0x1f, RZ ;  /* 0x0000001f0c007819 */ /* 0x002fc800000006ff */
[----:B------:R1:W3:Y:S01]  /*1d30*/  SYNCS.PHASECHK.TRANS64.TRYWAIT P1, [UR4+0x18], R0 ;  /* 0x00001800ff0075a7 */ /* 0x0002e20008021104 */
[----:B------:R-:W-:Y:S05]  /*1d40*/  @!P0 BRA `(.L_x_32) ;  /* 0x0000000000808947 */ /* 0x000fea0003800000 */
[----:B------:R-:W-:Y:S02]  /*1d50*/  USHF.L.U32 UR4, UR6, 0xe, URZ ;  /* 0x0000000e06047899 */ /* 0x000fe400080006ff */
[----:B------:R-:W-:Y:S02]  /*1d60*/  UIADD3 UR22, UP1, UPT, UR44, 0x80, URZ ;  /* 0x000000802c167890 */ /* 0x000fe4000ff3e0ff */
[----:B------:R-:W-:Y:S02]  /*1d70*/  ULOP3.LUT UR24, UR4, UR37, URZ, 0xfc, !UPT ;  /* 0x0000002504187292 */ /* 0x000fe4000f8efcff */
[----:B------:R-:W-:Y:S02]  /*1d80*/  UIADD3 UR14, UP0, UPT, UR44, 0x180, URZ ;  /* 0x000001802c0e7890 */ /* 0x000fe4000ff1e0ff */
[----:B------:R-:W-:Y:S02]  /*1d90*/  ULEA UR24, UR24, UR21, 0x1 ;  /* 0x0000001518187291 */ /* 0x000fe4000f8e08ff */
[----:B------:R-:W-:-:S02]  /*1da0*/  UIADD3 UR4, UPT, UPT, UR21, UR4, URZ ;  /* 0x0000000415047290 */ /* 0x000fc4000fffe0ff */
[----:B------:R-:W-:Y:S02]  /*1db0*/  UIADD3 UR34, UPT, UPT, UR26, -0x40, URZ ;  /* 0xffffffc01a227890 */ /* 0x000fe4000fffe0ff */
[----:B------:R-:W-:Y:S02]  /*1dc0*/  ULOP3.LUT UR33, UR5, 0xfefffff8, URZ, 0xc0, !UPT ;  /* 0xfefffff805217892 */ /* 0x000fe4000f8ec0ff */
[----:B------:R-:W-:Y:S02]  /*1dd0*/  UIADD3.X UR23, UPT, UPT, URZ, UR45, URZ, UP1, !UPT ;  /* 0x0000002dff177290 */ /* 0x000fe40008ffe4ff */
[----:B------:R-:W-:Y:S02]  /*1de0*/  UIADD3 UR32, UPT, UPT, UR24, 0x8400, URZ ;  /* 0x0000840018207890 */ /* 0x000fe4000fffe0ff */
[----:B------:R-:W-:Y:S02]  /*1df0*/  UPRMT UR7, URZ, 0x5410, UR31 ;  /* 0x00005410ff077896 */ /* 0x000fe4000800001f */
[----:B------:R-:W-:-:S02]  /*1e00*/  UIADD3 UR24, UPT, UPT, UR24, 0xc400, URZ ;  /* 0x0000c40018187890 */ /* 0x000fc4000fffe0ff */
[----:B------:R-:W-:Y:S02]  /*1e10*/  UIADD3.X UR15, UPT, UPT, URZ, UR45, URZ, UP0, !UPT ;  /* 0x0000002dff0f7290 */ /* 0x000fe400087fe4ff */
[----:B------:R-:W-:Y:S02]  /*1e20*/  UIADD3 UR16, UPT, UPT, UR4, 0x20400, URZ ;  /* 0x0002040004107890 */ /* 0x000fe4000fffe0ff */
[----:B------:R-:W-:Y:S01]  /*1e30*/  UIADD3 UR8, UPT, UPT, UR4, 0x22400, URZ ;  /* 0x0002240004087890 */ /* 0x000fe2000fffe0ff */
[----:B------:R-:W-:Y:S01]  /*1e40*/  UMOV UR40, 0x0 ;  /* 0x0000000000287882 */ /* 0x000fe20000000000 */
[----:B------:R-:W-:Y:S01]  /*1e50*/  UMOV UR41, 0x10000000 ;  /* 0x1000000000297882 */ /* 0x000fe20000000000 */
[----:B------:R-:W-:Y:S01]  /*1e60*/  UMOV UR27, UR35 ;  /* 0x00000023001b7c82 */ /* 0x000fe20008000000 */
[----:B------:R-:W-:Y:S01]  /*1e70*/  UMOV UR28, UR36 ;  /* 0x00000024001c7c82 */ /* 0x000fe20008000000 */
[----:B------:R-:W-:Y:S01]  /*1e80*/  UMOV UR25, UR33 ;  /* 0x0000002100197c82 */ /* 0x000fe20008000000 */
[----:B------:R-:W-:Y:S01]  /*1e90*/  UMOV UR20, UR36 ;  /* 0x0000002400147c82 */ /* 0x000fe20008000000 */
[----:B------:R-:W-:Y:S01]  /*1ea0*/  UMOV UR17, UR33 ;  /* 0x0000002100117c82 */ /* 0x000fe20008000000 */
[----:B------:R-:W-:Y:S01]  /*1eb0*/  UMOV UR18, UR34 ;  /* 0x0000002200127c82 */ /* 0x000fe20008000000 */
[----:B------:R4:W-:Y:S01]  /*1ec0*/  UTMALDG.3D.MULTICAST.2CTA [UR32], [UR22], UR7, desc[UR40] ;  /* 0x00002820160073b4 */ /* 0x0009e20008211807 */
[----:B------:R-:W-:Y:S01]  /*1ed0*/  UMOV UR10, UR26 ;  /* 0x0000001a000a7c82 */ /* 0x000fe20008000000 */
[----:B------:R-:W-:Y:S01]  /*1ee0*/  UMOV UR11, UR19 ;  /* 0x00000013000b7c82 */ /* 0x000fe20008000000 */
[----:B------:R-:W-:Y:S01]  /*1ef0*/  UMOV UR12, UR36 ;  /* 0x00000024000c7c82 */ /* 0x000fe20008000000 */
[----:B------:R-:W-:Y:S01]  /*1f00*/  UMOV UR9, UR33 ;  /* 0x0000002100097c82 */ /* 0x000fe20008000000 */
[----:B------:R4:W-:Y:S01]  /*1f10*/  UTMALDG.3D.MULTICAST.2CTA [UR24], [UR22], UR7, desc[UR40] ;  /* 0x00002818160073b4 */ /* 0x0009e20008211807 */
[----:B------:R4:W-:Y:S01]  /*1f20*/  UTMALDG.3D.2CTA [UR16], [UR14], desc[UR40] ;  /* 0x000028100e0075b4 */ /* 0x0009e20008211000 */
[----:B------:R4:W-:Y:S02]  /*1f30*/  UTMALDG.3D.2CTA [UR8], [UR14], desc[UR40] ;  /* 0x000028080e0075b4 */ /* 0x0009e40008211000 */
[----:B----4-:R-:W-:Y:S01]  /*1f40*/  NOP ;  /* 0x0000000000007918 */ /* 0x010fe20000000000 */
.L_x_32:
[----:B------:R-:W-:Y:S05]  /*1f50*/  BSYNC.RECONVERGENT B0 ;  /* 0x0000000000007941 */ /* 0x000fea0003800200 */
.L_x_31:
[----:B------:R-:W-:Y:S01]  /*1f60*/  UIADD3 UR26, UPT, UPT, UR26, 0x80, URZ ;  /* 0x000000801a1a7890 */ /* 0x000fe2000fffe0ff */
[----:B------:R-:W-:Y:S01]  /*1f70*/  UMOV UR6, UR29 ;  /* 0x0000001d00067c82 */ /* 0x000fe20008000000 */
[----:B------:R-:W-:Y:S01]  /*1f80*/  UMOV UR13, UR39 ;  /* 0x00000027000d7c82 */ /* 0x000fe20008000000 */
[----:B------:R-:W-:Y:S09]  /*1f90*/  BRA.U UP2, `(.L_x_33) ;  /* 0xfffffff902fc7547 */ /* 0x000ff2000b83ffff */
.L_x_25:
[----:B------:R-:W-:Y:S01]  /*1fa0*/  ULEA UR4, UR29, UR21, 0x3 ;  /* 0x000000151d047291 */ /* 0x000fe2000f8e18ff */
[----:B-1----:R-:W-:Y:S01]  /*1fb0*/  SHF.L.U32 R0, R12, 0x1f, RZ ;  /* 0x0000001f0c007819 */ /* 0x002fe200000006ff */
[----:B------:R-:W-:Y:S01]  /*1fc0*/  @!P2 SYNCS.ARRIVE.TRANS64.A1T0 RZ, [UR21+0x78], RZ ;  /* 0x000078ffffffa9a7 */ /* 0x000fe20008100015 */
[----:B------:R-:W-:-:S06]  /*1fd0*/  UISETP.GT.AND UP0, UPT, UR51, UR50, UPT ;  /* 0x000000323300728c */ /* 0x000fcc000bf04270 */
[----:B--23--:R1:W2:Y:S03]  /*1fe0*/  SYNCS.PHASECHK.TRANS64.TRYWAIT P1, [UR4+0x18], R0 ;  /* 0x00001800ff0075a7 */ /* 0x00c2a60008021104 */
[----:B------:R-:W-:Y:S05]  /*1ff0*/  BRA.U !UP0, `(.L_x_34) ;  /* 0x0000000508087547 */ /* 0x000fea000b800000 */
[----:B------:R-:W-:Y:S01]  /*2000*/  UIADD3 UR30, UPT, UPT, UR54, UR13, URZ ;  /* 0x0000000d361e7290 */ /* 0x000fe2000fffe0ff */
[----:B------:R-:W-:-:S11]  /*2010*/  UMOV UR7, UR29 ;  /* 0x0000001d00077c82 */ /* 0x000fd60008000000 */
.L_x_42:
[----:B------:R-:W-:Y:S01]  /*2020*/  ULEA UR6, UR7, UR21, 0x3 ;  /* 0x0000001507067291 */ /* 0x000fe2000f8e18ff */
[----:B--2---:R-:W-:Y:S01]  /*2030*/  @P4 MOV R2, 0x18000 ;  /* 0x0001800000024802 */ /* 0x004fe20000000f00 */
[----:B--23--:R-:W-:Y:S10]  /*2040*/  @P1 BRA `(.L_x_35) ;  /* 0x00000000000c1947 */ /* 0x00cff40003800000 */
[----:B------:R-:W-:-:S04]  /*2050*/  SHF.L.U32 R3, R12, 0x1f, RZ ;  /* 0x0000001f0c037819 */ /* 0x000fc800000006ff */
[----:B------:R-:W2:Y:S02]  /*2060*/  SYNCS.PHASECHK.TRANS64.TRYWAIT P0, [UR6+0x18], R3 ;  /* 0x00001803ff0075a7 */ /* 0x000ea40008001106 */
[----:B--2---:R-:W-:Y:S05]  /*2070*/  @!P0 BRA `(.L_x_36) ;  /* 0x0000007c00708947 */ /* 0x004fea0003800000 */
.L_x_35:
[----:B------:R2:W-:Y:S01]  /*2080*/  @P4 SYNCS.ARRIVE.TRANS64 RZ, [UR6], R2 ;  /* 0x00000002ffff49a7 */ /* 0x0005e20008000006 */
[----:B------:R-:W-:-:S04]  /*2090*/  ULOP3.LUT UR4, UR38, 0x2, URZ, 0xfc, !UPT ;  /* 0x0000000226047892 */ /* 0x000fc8000f8efcff */
[----:B------:R-:W-:-:S09]  /*20a0*/  UISETP.NE.AND UP0, UPT, UR4, 0x2, UPT ;  /* 0x000000020400788c */ /* 0x000fd2000bf05270 */
[----:B------:R-:W-:Y:S05]  /*20b0*/  BRA.U UP0, `(.L_x_37) ;  /* 0x0000000100047547 */ /* 0x000fea000b800000 */
[----:B------:R-:W-:Y:S05]  /*20c0*/  BPT.TRAP 0x1 ;  /* 0x000000040000795c */ /* 0x000fea0000300000 */
.L_x_37:
[----:B------:R-:W-:Y:S04]  /*20d0*/  BSSY.RECONVERGENT B0, `(.L_x_38) ;  /* 0x0000003000007945 */ /* 0x000fe80003800200 */
[----:B------:R-:W-:Y:S05]  /*20e0*/  @!P3 BRA `(.L_x_39) ;  /* 0x000000000004b947 */ /* 0x000fea0003800000 */
[----:B------:R-:W-:Y:S05]  /*20f0*/  BPT.TRAP 0x1 ;  /* 0x000000040000795c */ /* 0x000fea0000300000 */
.L_x_39:
[----:B------:R-:W-:Y:S05]  /*2100*/  BSYNC.RECONVERGENT B0 ;  /* 0x0000000000007941 */ /* 0x000fea0003800200 */
.L_x_38:
        /* <DEDUP_REMOVED lines=14> */
[----:B------:R-:W-:Y:S02]  /*21f0*/  USHF.L.U32 UR34, UR13, 0x7, URZ ;  /* 0x000000070d227899 */ /* 0x000fe400080006ff */
[----:B------:R-:W-:Y:S02]  /*2200*/  ULEA UR24, UR24, UR21, 0x1 ;  /* 0x0000001518187291 */ /* 0x000fe4000f8e08ff */
[----:B------:R-:W-:-:S02]  /*2210*/  UIADD3 UR22, UP0, UPT, UR44, 0x180, URZ ;  /* 0x000001802c167890 */ /* 0x000fc4000ff1e0ff */
[----:B------:R-:W-:Y:S02]  /*2220*/  UIADD3 UR4, UPT, UPT, UR21, UR4, URZ ;  /* 0x0000000415047290 */ /* 0x000fe4000fffe0ff */
[----:B------:R-:W-:Y:S02]  /*2230*/  ULOP3.LUT UR33, UR6, 0xfefffff8, URZ, 0xc0, !UPT ;  /* 0xfefffff806217892 */ /* 0x000fe4000f8ec0ff */
[----:B------:R-:W-:Y:S02]  /*2240*/  UIADD3.X UR15, UPT, UPT, URZ, UR45, URZ, UP1, !UPT ;  /* 0x0000002dff0f7290 */ /* 0x000fe40008ffe4ff */
[----:B------:R-:W-:Y:S02]  /*2250*/  UIADD3 UR32, UPT, UPT, UR24, 0x8400, URZ ;  /* 0x0000840018207890 */ /* 0x000fe4000fffe0ff */
[----:B------:R-:W-:Y:S02]  /*2260*/  UPRMT UR5, URZ, 0x5410, UR31 ;  /* 0x00005410ff057896 */ /* 0x000fe4000800001f */
[----:B------:R-:W-:-:S02]  /*2270*/  UIADD3 UR26, UPT, UPT, UR34, 0x40, URZ ;  /* 0x00000040221a7890 */ /* 0x000fc4000fffe0ff */
[----:B------:R-:W-:Y:S02]  /*2280*/  UIADD3 UR24, UPT, UPT, UR24, 0xc400, URZ ;  /* 0x0000c40018187890 */ /* 0x000fe4000fffe0ff */
        /* <DEDUP_REMOVED lines=20> */
.L_x_41:
[----:B------:R-:W-:Y:S05]  /*23d0*/  BSYNC.RECONVERGENT B0 ;  /* 0x0000000000007941 */ /* 0x000fea0003800200 */
.L_x_40:
[----:B------:R-:W-:Y:S01]  /*23e0*/  UIADD3 UR13, UPT, UPT, UR13, 0x1, URZ ;  /* 0x000000010d0d7890 */ /* 0x000fe2000fffe0ff */
[----:B------:R-:W-:-:S03]  /*23f0*/  UMOV UR7, UR29 ;  /* 0x0000001d00077c82 */ /* 0x000fc60008000000 */
[----:B------:R-:W-:-:S09]  /*2400*/  UISETP.NE.AND UP0, UPT, UR13, UR30, UPT ;  /* 0x0000001e0d00728c */ /* 0x000fd2000bf05270 */
[----:B------:R-:W-:Y:S05]  /*2410*/  BRA.U UP0, `(.L_x_42) ;  /* 0xfffffffd00007547 */ /* 0x000fea000b83ffff */
.L_x_34:
[C---:B------:R-:W-:Y:S01]  /*2420*/  LEA R3, R11.reuse, UR21, 0x3 ;  /* 0x000000150b037c11 */ /* 0x040fe2000f8e18ff */
[----:B------:R-:W-:Y:S01]  /*2430*/  NOP ;  /* 0x0000000000007918 */ /* 0x000fe20000000000 */
[----:B-1----:R-:W-:Y:S02]  /*2440*/  SHF.L.U32 R0, R10, 0x1f, RZ ;  /* 0x0000001f0a007819 */ /* 0x002fe400000006ff */
[----:B------:R-:W-:Y:S02]  /*2450*/  LEA R5, R11, UR21, 0x4 ;  /* 0x000000150b057c11 */ /* 0x000fe4000f8e20ff */
[----:B------:R-:W1:Y:S02]  /*2460*/  SYNCS.PHASECHK.TRANS64.TRYWAIT P0, [R3+URZ+0x80], R0 ;  /* 0x00008000030075a7 */ /* 0x000e6400080011ff */
[----:B-1----:R-:W-:Y:S05]  /*2470*/  @!P0 BRA `(.L_x_43) ;  /* 0x0000007800888947 */ /* 0x002fea0003800000 */
.L_x_155:
[----:B------:R-:W4:Y:S01]  /*2480*/  LDS.128 R4, [R5+0x110] ;  /* 0x0001100005047984 */ /* 0x000f220000000c00 */
[----:B------:R-:W-:Y:S01]  /*2490*/  UISETP.GE.AND UP0, UPT, UR42, 0x1, UPT ;  /* 0x000000012a00788c */ /* 0x000fe2000bf06270 */
[----:B------:R-:W-:Y:S01]  /*24a0*/  @!PT LDS RZ, [RZ] ;  /* 0x00000000fffff984 */ /* 0x000fe20000000800 */
[----:B------:R-:W-:Y:S01]  /*24b0*/  @!PT LDS RZ, [RZ] ;  /* 0x00000000fffff984 */ /* 0x000fe20000000800 */
[----:B------:R-:W-:Y:S01]  /*24c0*/  @!PT LDS RZ, [RZ] ;  /* 0x00000000fffff984 */ /* 0x000fe20000000800 */
[----:B------:R-:W-:Y:S01]  /*24d0*/  @!PT LDS RZ, [RZ] ;  /* 0x00000000fffff984 */ /* 0x000fe20000000800 */
[----:B------:R1:W-:Y:S06]  /*24e0*/  MEMBAR.ALL.CTA ;  /* 0x0000000000007992 */ /* 0x0003ec0000008000 */
[----:B-1----:R-:W1:Y:S01]  /*24f0*/  FENCE.VIEW.ASYNC.S ;  /* 0x00000000000073c6 */ /* 0x002e620000000000 */
[----:B----4-:R-:W-:-:S13]  /*2500*/  LOP3.LUT P0, RZ, R6, 0x1, RZ, 0xc0, !PT ;  /* 0x0000000106ff7812 */ /* 0x010fda000780c0ff */
[----:B-1----:R-:W-:Y:S01]  /*2510*/  VOTEU.ANY UP1, P0 ;  /* 0x0000000000ff7886 */ /* 0x002fe20000020100 */
[----:B------:R-:W-:-:S13]  /*2520*/  PLOP3.LUT P0, PT, PT, PT, UP1, 0x80, 0x8 ;  /* 0x000000000008781c */ /* 0x000fda0003f0f018 */
[----:B------:R-:W-:Y:S02]  /*2530*/  @P0 LOP3.LUT R0, R5, 0xffff, RZ, 0xc0, !PT ;  /* 0x0000ffff05000812 */ /* 0x000fe400078ec0ff */
[----:B--2---:R-:W-:Y:S02]  /*2540*/  @P0 MOV R2, R4 ;  /* 0x0000000400020202 */ /* 0x004fe40000000f00 */
[----:B------:R-:W-:Y:S01]  /*2550*/  @P0 R2UR UR5, R0 ;  /* 0x00000000000502ca */ /* 0x000fe200000e0000 */
[----:B------:R-:W-:Y:S01]  /*2560*/  VIADD R0, R3, 0x90 ;  /* 0x0000009003007836 */ /* 0x000fe20000000000 */
[----:B------:R-:W-:Y:S02]  /*2570*/  @P0 SHF.R.U32.HI R4, RZ, 0x10, R5 ;  /* 0x00000010ff040819 */ /* 0x000fe40000011605 */
[----:B------:R-:W-:Y:S02]  /*2580*/  @P0 R2UR UR6, R2 ;  /* 0x00000000020602ca */ /* 0x000fe400000e0000 */
[----:B------:R-:W-:-:S02]  /*2590*/  PRMT R0, RZ, 0x654, R0 ;  /* 0x00000654ff007816 */ /* 0x000fc40000000000 */
[----:B------:R-:W-:Y:S02]  /*25a0*/  @P0 R2UR UR4, R4 ;  /* 0x00000000040402ca */ /* 0x000fe400000e0000 */
[----:B------:R1:W-:Y:S03]  /*25b0*/  SYNCS.ARRIVE.TRANS64.RED.A1T0 RZ, [R0+URZ], RZ ;  /* 0x000000ff00ff79a7 */ /* 0x0003e600081004ff */
[----:B------:R-:W-:-:S04]  /*25c0*/  @UP1 UMOV UR43, UR5 ;  /* 0x00000005002b1c82 */ /* 0x000fc80008000000 */
[----:B------:R-:W-:-:S04]  /*25d0*/  @UP1 UMOV UR46, UR6 ;  /* 0x00000006002e1c82 */ /* 0x000fc80008000000 */
[----:B------:R-:W-:Y:S01]  /*25e0*/  @UP1 UMOV UR36, UR4 ;  /* 0x0000000400241c82 */ /* 0x000fe20008000000 */
[----:B------:R-:W-:Y:S05]  /*25f0*/  BRA.U !UP0, `(.L_x_44) ;  /* 0x0000000108d47547 */ /* 0x000fea000b800000 */
[----:B------:R-:W2:Y:S01]  /*2600*/  LDCU.128 UR12, c[0x0][0xb10] ;  /* 0x00016200ff0c77ac */ /* 0x000ea20008000c00 */
[----:B------:R-:W4:Y:S01]  /*2610*/  LDCU UR22, c[0x0][0xb20] ;  /* 0x00016400ff1677ac */ /* 0x000f220008000800 */
[----:B------:R-:W3:Y:S01]  /*2620*/  LDCU UR20, c[0x0][0xb0c] ;  /* 0x00016180ff1477ac */ /* 0x000ee20008000800 */
[----:B------:R-:W1:Y:S01]  /*2630*/  LDCU.64 UR8, c[0x0][0xb28] ;  /* 0x00016500ff0877ac */ /* 0x000e620008000a00 */
[----:B------:R-:W-:Y:S02]  /*2640*/  UISETP.NE.AND UP3, UPT, UR42, 0x1, UPT ;  /* 0x000000012a00788c */ /* 0x000fe4000bf65270 */
[----:B--2---:R-:W-:Y:S02]  /*2650*/  UIMAD.WIDE.U32 UR6, UR48, UR15, URZ ;  /* 0x0000000f300672a5 */ /* 0x004fe4000f8e00ff */
[----:B------:R-:W-:Y:S02]  /*2660*/  UIMAD.WIDE.U32 UR4, UR49, UR12, URZ ;  /* 0x0000000c310472a5 */ /* 0x000fe4000f8e00ff */
[----:B------:R-:W-:-:S02]  /*2670*/  UISETP.NE.AND UP0, UPT, UR14, 0x1, UPT ;  /* 0x000000010e00788c */ /* 0x000fc4000bf05270 */
[----:B------:R-:W-:Y:S01]  /*2680*/  UIMAD.WIDE.U32 UR18, UR43, UR15, URZ ;  /* 0x0000000f2b1272a5 */ /* 0x000fe2000f8e00ff */
[----:B------:R-:W-:Y:S02]  /*2690*/  UMOV UR6, UR7 ;  /* 0x0000000700067c82 */ /* 0x000fe40008000000 */
[----:B------:R-:W-:Y:S01]  /*26a0*/  UMOV UR4, UR5 ;  /* 0x0000000500047c82 */ /* 0x000fe20008000000 */
[----:B----4-:R-:W-:Y:S02]  /*26b0*/  USHF.R.U32.HI UR6, URZ, UR22, UR6 ;  /* 0x00000016ff067299 */ /* 0x010fe40008011606 */
[----:B---3--:R-:W-:Y:S02]  /*26c0*/  UISETP.NE.AND UP2, UPT, UR20, 0x1, UPT ;  /* 0x000000011400788c */ /* 0x008fe4000bf45270 */
[----:B------:R-:W-:Y:S02]  /*26d0*/  USHF.R.U32.HI UR4, URZ, UR13, UR4 ;  /* 0x0000000dff047299 */ /* 0x000fe40008011604 */
[----:B------:R-:W-:-:S02]  /*26e0*/  USEL UR5, UR48, UR6, !UP0 ;  /* 0x0000000630057287 */ /* 0x000fc4000c000000 */
[----:B------:R-:W-:Y:S02]  /*26f0*/  USEL UR6, UR49, UR4, !UP2 ;  /* 0x0000000431067287 */ /* 0x000fe4000d000000 */
[----:B-1----:R-:W-:Y:S01]  /*2700*/  UIMAD.WIDE.U32 UR10, UR5, UR8, URZ ;  /* 0x00000008050a72a5 */ /* 0x002fe2000f8e00ff */
[----:B------:R-:W-:Y:S01]  /*2710*/  UMOV UR4, UR19 ;  /* 0x0000001300047c82 */ /* 0x000fe20008000000 */
[----:B------:R-:W-:Y:S02]  /*2720*/  UIMAD.WIDE.U32 UR16, UR46, UR12, URZ ;  /* 0x0000000c2e1072a5 */ /* 0x000fe4000f8e00ff */
[----:B------:R-:W-:-:S03]  /*2730*/  UIMAD.WIDE.U32 UR18, UR6, UR8, URZ ;  /* 0x00000008061272a5 */ /* 0x000fc6000f8e00ff */
[----:B------:R-:W-:Y:S01]  /*2740*/  UMOV UR10, UR11 ;  /* 0x0000000b000a7c82 */ /* 0x000fe20008000000 */
[----:B------:R-:W-:Y:S02]  /*2750*/  USHF.R.U32.HI UR4, URZ, UR22, UR4 ;  /* 0x00000016ff047299 */ /* 0x000fe40008011604 */
[----:B------:R-:W-:Y:S01]  /*2760*/  @UP3 USHF.R.U32.HI UR5, URZ, UR9, UR10 ;  /* 0x00000009ff053299 */ /* 0x000fe2000801160a */
[----:B------:R-:W-:Y:S01]  /*2770*/  UMOV UR16, UR17 ;  /* 0x0000001100107c82 */ /* 0x000fe20008000000 */
[----:B------:R-:W-:Y:S01]  /*2780*/  UMOV UR18, UR19 ;  /* 0x0000001300127c82 */ /* 0x000fe20008000000 */
[----:B------:R-:W-:Y:S02]  /*2790*/  USHF.R.U32.HI UR13, URZ, UR13, UR16 ;  /* 0x0000000dff0d7299 */ /* 0x000fe40008011610 */
[----:B------:R-:W-:Y:S02]  /*27a0*/  USEL UR4, UR43, UR4, !UP0 ;  /* 0x000000042b047287 */ /* 0x000fe4000c000000 */
[----:B------:R-:W-:-:S02]  /*27b0*/  @UP3 USHF.R.U32.HI UR6, URZ, UR9, UR18 ;  /* 0x00000009ff063299 */ /* 0x000fc40008011612 */
[----:B------:R-:W-:Y:S02]  /*27c0*/  UIMAD UR7, UR42, UR5, URZ ;  /* 0x000000052a0772a4 */ /* 0x000fe4000f8e02ff */
[----:B------:R-:W-:Y:S02]  /*27d0*/  USEL UR5, UR46, UR13, !UP2 ;  /* 0x0000000d2e057287 */ /* 0x000fe4000d000000 */
[----:B------:R-:W-:Y:S02]  /*27e0*/  UIMAD UR10, UR42, UR6, URZ ;  /* 0x000000062a0a72a4 */ /* 0x000fe4000f8e02ff */
[----:B------:R-:W-:Y:S02]  /*27f0*/  UISETP.GE.AND UP0, UPT, UR4, UR7, UPT ;  /* 0x000000070400728c */ /* 0x000fe4000bf06270 */
[----:B------:R-:W-:Y:S02]  /*2800*/  UIMAD.WIDE.U32 UR12, UR4, UR8, URZ ;  /* 0x00000008040c72a5 */ /* 0x000fe4000f8e00ff */
[----:B------:R-:W-:-:S02]  /*2810*/  UISETP.GE.OR UP0, UPT, UR5, UR10, UP0 ;  /* 0x0000000a0500728c */ /* 0x000fc40008706670 */
        /* <DEDUP_REMOVED lines=19> */
.L_x_44:
[----:B------:R-:W2:Y:S02]  /*2950*/  LDCU UR4, c[0x0][0xb30] ;  /* 0x00016600ff0477ac */ /* 0x000ea40008000800 */
[----:B--2---:R-:W-:-:S09]  /*2960*/  UISETP.NE.AND UP0, UPT, UR4, 0x1, UPT ;  /* 0x000000010400788c */ /* 0x004fd2000bf05270 */
[----:B------:R-:W-:Y:S05]  /*2970*/  BRA.U UP0, `(.L_x_45) ;  /* 0x0000000100447547 */ /* 0x000fea000b800000 */
[----:B------:R-:W2:Y:S01]  /*2980*/  LDCU.128 UR8, c[0x0][0xb10] ;  /* 0x00016200ff0877ac */ /* 0x000ea20008000c00 */
[----:B------:R-:W4:Y:S01]  /*2990*/  LDCU UR12, c[0x0][0xb0c] ;  /* 0x00016180ff0c77ac */ /* 0x000f220008000800 */
[----:B------:R-:W1:Y:S01]  /*29a0*/  LDCU UR13, c[0x0][0xb20] ;  /* 0x00016400ff0d77ac */ /* 0x000e620008000800 */
[----:B--2---:R-:W-:Y:S02]  /*29b0*/  UIMAD.WIDE.U32 UR6, UR46, UR8, URZ ;  /* 0x000000082e0672a5 */ /* 0x004fe4000f8e00ff */
[----:B------:R-:W-:Y:S02]  /*29c0*/  UIMAD.WIDE.U32 UR4, UR43, UR11, URZ ;  /* 0x0000000b2b0472a5 */ /* 0x000fe4000f8e00ff */
[----:B----4-:R-:W-:Y:S02]  /*29d0*/  UISETP.NE.AND UP2, UPT, UR12, 0x1, UPT ;  /* 0x000000010c00788c */ /* 0x010fe4000bf45270 */
[----:B------:R-:W-:Y:S01]  /*29e0*/  UISETP.NE.AND UP0, UPT, UR10, 0x1, UPT ;  /* 0x000000010a00788c */ /* 0x000fe2000bf05270 */
[----:B------:R-:W-:-:S02]  /*29f0*/  UMOV UR6, UR7 ;  /* 0x0000000700067c82 */ /* 0x000fc40008000000 */
[----:B------:R-:W-:Y:S01]  /*2a00*/  UMOV UR4, UR5 ;  /* 0x0000000500047c82 */ /* 0x000fe20008000000 */
[----:B------:R-:W-:Y:S02]  /*2a10*/  USHF.R.U32.HI UR9, URZ, UR9, UR6 ;  /* 0x00000009ff097299 */ /* 0x000fe40008011606 */
[----:B-1----:R-:W-:Y:S02]  /*2a20*/  USHF.R.U32.HI UR4, URZ, UR13, UR4 ;  /* 0x0000000dff047299 */ /* 0x002fe40008011604 */
[----:B------:R-:W-:Y:S02]  /*2a30*/  USEL UR5, UR46, UR9, !UP2 ;  /* 0x000000092e057287 */ /* 0x000fe4000d000000 */
[----:B------:R-:W-:-:S04]  /*2a40*/  USEL UR4, UR43, UR4, !UP0 ;  /* 0x000000042b047287 */ /* 0x000fc8000c000000 */
[----:B------:R-:W-:Y:S02]  /*2a50*/  UIADD3 UR6, UPT, UPT, UR5, -UR4, URZ ;  /* 0x8000000405067290 */ /* 0x000fe4000fffe0ff */
[----:B------:R-:W-:Y:S02]  /*2a60*/  UIADD3 UR4, UPT, UPT, -UR5, UR4, URZ ;  /* 0x0000000405047290 */ /* 0x000fe4000fffe1ff */
[----:B------:R-:W-:Y:S02]  /*2a70*/  UIMAD UR43, UR6, UR10, UR43 ;  /* 0x0000000a062b72a4 */ /* 0x000fe4000f8e022b */
[----:B------:R-:W-:-:S12]  /*2a80*/  UIMAD UR46, UR4, UR12, UR46 ;  /* 0x0000000c042e72a4 */ /* 0x000fd8000f8e022e */
.L_x_45:
[----:B------:R-:W-:Y:S01]  /*2a90*/  VIADD R11, R11, 0x1 ;  /* 0x000000010b0b7836 */ /* 0x000fe20000000000 */
[----:B------:R-:W-:Y:S01]  /*2aa0*/  R2UR UR4, R82 ;  /* 0x00000000520472ca */ /* 0x000fe200000e0000 */
[----:B------:R-:W-:Y:S01]  /*2ab0*/  UIADD3 UR20, UPT, UPT, UR43, UR63, URZ ;  /* 0x0000003f2b147290 */ /* 0x000fe2000fffe0ff */
[----:B------:R-:W-:Y:S02]  /*2ac0*/  PLOP3.LUT P2, PT, PT, PT, PT, 0x80, 0x8 ;  /* 0x000000000008781c */ /* 0x000fe40003f4f070 */
[----:B------:R-:W-:-:S04]  /*2ad0*/  ISETP.NE.AND P0, PT, R11, 0x2, PT ;  /* 0x000000020b00780c */ /* 0x000fc80003f05270 */
[----:B------:R-:W-:Y:S02]  /*2ae0*/  SEL R3, RZ, 0x1, P0 ;  /* 0x00000001ff037807 */ /* 0x000fe40000000000 */
[----:B------:R-:W-:Y:S02]  /*2af0*/  SEL R11, R11, RZ, P0 ;  /* 0x000000ff0b0b7207 */ /* 0x000fe40000000000 */
[----:B------:R-:W-:Y:S01]  /*2b00*/  LOP3.LUT R10, R10, R3, RZ, 0x3c, !PT ;  /* 0x000000030a0a7212 */ /* 0x000fe200078e3cff */
[----:B------:R-:W-:Y:S01]  /*2b10*/  UIADD3 UR16, UPT, UPT, UR46, UR4, URZ ;  /* 0x000000042e107290 */ /* 0x000fe2000fffe0ff */
[----:B------:R-:W-:Y:S11]  /*2b20*/  BRA.U UP1, `(.L_x_46) ;  /* 0xffffffed01987547 */ /* 0x000ff6000b83ffff */
[----:B------:R-:W-:Y:S01]  /*2b30*/  UIADD3 UR21, UPT, UPT, UR21, 0x18, URZ ;  /* 0x0000001815157890 */ /* 0x000fe2000fffe0ff */
[----:B------:R-:W-:-:S03]  /*2b40*/  SHF.L.U32 R3, R12, 0x1f, RZ ;  /* 0x0000001f0c037819 */ /* 0x000fc600000006ff */
[----:B------:R-:W-:-:S09]  /*2b50*/  ULEA UR4, UR29, UR21, 0x3 ;  /* 0x000000151d047291 */ /* 0x000fd2000f8e18ff */
[----:B------:R-:W2:Y:S02]  /*2b60*/  SYNCS.PHASECHK.TRANS64.TRYWAIT P0, [UR4], R3 ;  /* 0x00000003ff0075a7 */ /* 0x000ea40008001104 */
[----:B--2---:R-:W-:Y:S05]  /*2b70*/  @!P0 BRA `(.L_x_47) ;  /* 0x0000007000dc8947 */ /* 0x004fea0003800000 */
.L_x_157:
[----:B------:R-:W-:-:S04]  /*2b80*/  UIADD3 UR4, UPT, UPT, UR29, 0x1, URZ ;  /* 0x000000011d047890 */ /* 0x000fc8000fffe0ff */
[----:B------:R-:W-:-:S04]  /*2b90*/  UISETP.NE.AND UP0, UPT, UR4, 0x3, UPT ;  /* 0x000000030400788c */ /* 0x000fc8000bf05270 */
[----:B------:R-:W-:Y:S02]  /*2ba0*/  USEL UR6, URZ, 0x1, UP0 ;  /* 0x00000001ff067887 */ /* 0x000fe40008000000 */
[----:B------:R-:W-:-:S04]  /*2bb0*/  USEL UR4, UR4, URZ, UP0 ;  /* 0x000000ff04047287 */ /* 0x000fc80008000000 */
[----:B------:R-:W-:Y:S01]  /*2bc0*/  ULEA UR5, UR4, UR21, 0x3 ;  /* 0x0000001504057291 */ /* 0x000fe2000f8e18ff */
[----:B------:R-:W-:-:S04]  /*2bd0*/  LOP3.LUT R12, R12, UR6, RZ, 0x3c, !PT ;  /* 0x000000060c0c7c12 */ /* 0x000fc8000f8e3cff */
[----:B-1----:R-:W-:-:S04]  /*2be0*/  SHF.L.U32 R3, R12, 0x1f, RZ ;  /* 0x0000001f0c037819 */ /* 0x002fc800000006ff */
[----:B------:R-:W1:Y:S02]  /*2bf0*/  SYNCS.PHASECHK.TRANS64.TRYWAIT P0, [UR5], R3 ;  /* 0x00000003ff0075a7 */ /* 0x000e640008001105 */
[----:B-1----:R-:W-:Y:S05]  /*2c00*/  @!P0 BRA `(.L_x_48) ;  /* 0x0000007000d08947 */ /* 0x002fea0003800000 */
.L_x_159:
[----:B------:R-:W-:-:S04]  /*2c10*/  UIADD3 UR4, UPT, UPT, UR4, 0x1, URZ ;  /* 0x0000000104047890 */ /* 0x000fc8000fffe0ff */
[----:B------:R-:W-:-:S04]  /*2c20*/  UISETP.NE.AND UP0, UPT, UR4, 0x3, UPT ;  /* 0x000000030400788c */ /* 0x000fc8000bf05270 */
[----:B------:R-:W-:Y:S02]  /*2c30*/  USEL UR5, URZ, 0x1, UP0 ;  /* 0x00000001ff057887 */ /* 0x000fe40008000000 */
[----:B------:R-:W-:-:S04]  /*2c40*/  USEL UR4, UR4, URZ, UP0 ;  /* 0x000000ff04047287 */ /* 0x000fc80008000000 */
[----:B------:R-:W-:Y:S01]  /*2c50*/  ULEA UR4, UR4, UR21, 0x3 ;  /* 0x0000001504047291 */ /* 0x000fe2000f8e18ff */
[----:B-1----:R-:W-:-:S04]  /*2c60*/  LOP3.LUT R3, R12, UR5, RZ, 0x3c, !PT ;  /* 0x000000050c037c12 */ /* 0x002fc8000f8e3cff */
[----:B------:R-:W-:Y:S01]  /*2c70*/  SHF.L.U32 R3, R3, 0x1f, RZ ;  /* 0x0000001f03037819 */ /* 0x000fe200000006ff */
[----:B------:R-:W-:-:S07]  /*2c80*/  IMAD.U32 R0, RZ, RZ, UR4 ;  /* 0x00000004ff007e24 */ /* 0x000fce000f8e00ff */
.L_x_49:
[----:B-1----:R1:W2:Y:S02]  /*2c90*/  SYNCS.PHASECHK.TRANS64.TRYWAIT P0, [R0+URZ], R3 ;  /* 0x00000003000075a7 */ /* 0x0022a400080011ff */
[----:B--2---:R-:W-:Y:S05]  /*2ca0*/  @!P0 NANOSLEEP.SYNCS 0x989680 ;  /* 0x009896800000895d */ /* 0x004fea0003900000 */
[----:B------:R-:W2:Y:S02]  /*2cb0*/  @!P0 SYNCS.PHASECHK.TRANS64 P0, [R0+URZ], R3 ;  /* 0x00000003000085a7 */ /* 0x000ea400080010ff */
[----:B--2---:R-:W-:Y:S05]  /*2cc0*/  @P0 EXIT ;  /* 0x000000000000094d */ /* 0x004fea0003800000 */
[----:B------:R-:W-:Y:S05]  /*2cd0*/  BRA `(.L_x_49) ;  /* 0xfffffffc00ec7947 */ /* 0x000fea000383ffff */
.L_x_22:
[----:B------:R-:W-:-:S04]  /*2ce0*/  UISETP.NE.AND UP0, UPT, UR47, URZ, UPT ;  /* 0x000000ff2f00728c */ /* 0x000fc8000bf05270 */
[----:B------:R-:W-:-:S09]  /*2cf0*/  UISETP.NE.OR UP0, UPT, UR18, 0x1, UP0 ;  /* 0x000000011200788c */ /* 0x000fd20008705670 */
[----:B------:R-:W-:Y:S05]  /*2d00*/  BRA.U UP0, `(.L_x_50) ;  /* 0x0000000500487547 */ /* 0x000fea000b800000 */
[----:B------:R-:W-:Y:S01]  /*2d10*/  ISETP.GE.U32.AND P2, PT, R0, 0x4, PT ;  /* 0x000000040000780c */ /* 0x000fe20003f46070 */
[----:B------:R-:W-:Y:S01]  /*2d20*/  IMAD.MOV.U32 R12, RZ, RZ, 0x1 ;  /* 0x00000001ff0c7424 */ /* 0x000fe200078e00ff */
[----:B------:R-:W-:Y:S02]  /*2d30*/  CS2R R10, SRZ ;  /* 0x00000000000a7805 */ /* 0x000fe4000001ff00 */
[----:B------:R-:W-:Y:S01]  /*2d40*/  CS2R R8, SRZ ;  /* 0x0000000000087805 */ /* 0x000fe2000001ff00 */
[----:B------:R-:W-:Y:S01]  /*2d50*/  UMOV UR6, 0x400 ;  /* 0x0000040000067882 */ /* 0x000fe20000000000 */
[----:B------:R-:W-:Y:S01]  /*2d60*/  UMOV UR5, URZ ;  /* 0x000000ff00057c82 */ /* 0x000fe20008000000 */
[----:B------:R-:W-:-:S12]  /*2d70*/  ULEA UR6, UR47, UR6, 0x18 ;  /* 0x000000062f067291 */ /* 0x000fd8000f8ec0ff */
.L_x_54:
[----:B------:R-:W-:Y:S02]  /*2d80*/  LEA R2, R8, UR6, 0x3 ;  /* 0x0000000608027c11 */ /* 0x000fe4000f8e18ff */
[----:B------:R-:W-:-:S03]  /*2d90*/  SHF.L.U32 R5, R9, 0x1f, RZ ;  /* 0x0000001f09057819 */ /* 0x000fc600000006ff */
[----:B------:R-:W-:Y:S01]  /*2da0*/  VIADD R4, R2, 0xf0 ;  /* 0x000000f002047836 */ /* 0x000fe20000000000 */
[----:B------:R-:W1:Y:S02]  /*2db0*/  SYNCS.PHASECHK.TRANS64.TRYWAIT P0, [R2+URZ+0xe0], R5 ;  /* 0x0000e005020075a7 */ /* 0x000e6400080011ff */
[----:B-1----:R-:W-:Y:S05]  /*2dc0*/  @!P0 BRA `(.L_x_51) ;  /* 0x0000007000788947 */ /* 0x002fea0003800000 */
.L_x_160:
[----:B------:R-:W-:Y:S01]  /*2dd0*/  ULEA UR4, UR5, UR6, 0x3 ;  /* 0x0000000605047291 */ /* 0x000fe2000f8e18ff */
[----:B------:R-:W-:Y:S02]  /*2de0*/  PRMT R4, RZ, 0x654, R4 ;  /* 0x00000654ff047816 */ /* 0x000fe40000000004 */
[----:B-1----:R-:W-:Y:S01]  /*2df0*/  SHF.L.U32 R5, R12, 0x1f, RZ ;  /* 0x0000001f0c057819 */ /* 0x002fe200000006ff */
[----:B------:R-:W-:Y:S01]  /*2e00*/  UIADD3 UR7, UPT, UPT, UR4, 0x80, URZ ;  /* 0x0000008004077890 */ /* 0x000fe2000fffe0ff */
[----:B------:R1:W-:Y:S05]  /*2e10*/  SYNCS.ARRIVE.TRANS64.RED.A1T0 RZ, [R4+URZ], RZ ;  /* 0x000000ff04ff79a7 */ /* 0x0003ea00081004ff */
[----:B------:R-:W-:Y:S01]  /*2e20*/  IMAD.U32 R7, RZ, RZ, UR7 ;  /* 0x00000007ff077e24 */ /* 0x000fe2000f8e00ff */
[----:B------:R-:W2:Y:S04]  /*2e30*/  SYNCS.PHASECHK.TRANS64.TRYWAIT P0, [UR4+0x90], R5 ;  /* 0x00009005ff0075a7 */ /* 0x000ea80008001104 */
[----:B------:R-:W-:Y:S01]  /*2e40*/  PRMT R6, R0, 0x654, R7 ;  /* 0x0000065400067816 */ /* 0x000fe20000000007 */
[----:B-1----:R-:W-:Y:S01]  /*2e50*/  @!P2 IMAD.MOV.U32 R4, RZ, RZ, 0x10 ;  /* 0x00000010ff04a424 */ /* 0x002fe200078e00ff */
[----:B--2---:R-:W-:Y:S06]  /*2e60*/  @!P0 BRA `(.L_x_52) ;  /* 0x0000007000648947 */ /* 0x004fec0003800000 */
.L_x_162:
[----:B------:R-:W-:Y:S01]  /*2e70*/  ULEA UR8, UR5, UR6, 0x4 ;  /* 0x0000000605087291 */ /* 0x000fe2000f8e20ff */
[----:B------:R-:W-:Y:S01]  /*2e80*/  SEL R3, R6, R3, !P2 ;  /* 0x0000000306037207 */ /* 0x000fe20005000000 */
[----:B------:R-:W-:Y:S01]  /*2e90*/  UIADD3 UR9, UPT, UPT, UR4, 0x80, URZ ;  /* 0x0000008004097890 */ /* 0x000fe2000fffe0ff */
[----:B-1----:R-:W-:Y:S01]  /*2ea0*/  LEA R2, R11, UR6, 0x3 ;  /* 0x000000060b027c11 */ /* 0x002fe2000f8e18ff */
[----:B------:R-:W-:Y:S01]  /*2eb0*/  UIADD3 UR8, UPT, UPT, UR8, 0x110, URZ ;  /* 0x0000011008087890 */ /* 0x000fe2000fffe0ff */
[----:B------:R-:W-:Y:S01]  /*2ec0*/  SHF.L.U32 R5, R10, 0x1f, RZ ;  /* 0x0000001f0a057819 */ /* 0x000fe200000006ff */
[----:B------:R1:W-:Y:S01]  /*2ed0*/  @!P2 SYNCS.ARRIVE.TRANS64.RED RZ, [R3+URZ], R4 ;  /* 0x0000000403ffa9a7 */ /* 0x0003e200080004ff */
[----:B------:R-:W-:Y:S01]  /*2ee0*/  UIADD3 UR4, UPT, UPT, UR5, 0x1, URZ ;  /* 0x0000000105047890 */ /* 0x000fe2000fffe0ff */
[----:B------:R-:W-:-:S03]  /*2ef0*/  VIADD R8, R8, 0x1 ;  /* 0x0000000108087836 */ /* 0x000fc60000000000 */
[----:B------:R-:W-:Y:S02]  /*2f00*/  UISETP.NE.AND UP0, UPT, UR4, 0x2, UPT ;  /* 0x000000020400788c */ /* 0x000fe4000bf05270 */
[----:B------:R-:W-:Y:S06]  /*2f10*/  UGETNEXTWORKID.BROADCAST [UR8], [UR9] ;  /* 0x00000000080073ca */ /* 0x000fec0008000100 */
[----:B------:R-:W-:Y:S01]  /*2f20*/  USEL UR7, URZ, 0x1, UP0 ;  /* 0x00000001ff077887 */ /* 0x000fe20008000000 */
[----:B------:R-:W-:Y:S01]  /*2f30*/  ISETP.NE.AND P0, PT, R8, 0x2, PT ;  /* 0x000000020800780c */ /* 0x000fe20003f05270 */
[----:B------:R-:W-:Y:S01]  /*2f40*/  USEL UR5, UR4, URZ, UP0 ;  /* 0x000000ff04057287 */ /* 0x000fe20008000000 */
[----:B------:R-:W2:Y:S03]  /*2f50*/  SYNCS.PHASECHK.TRANS64.TRYWAIT P1, [R2+URZ+0x80], R5 ;  /* 0x00008005020075a7 */ /* 0x000ea600080211ff */
[----:B------:R-:W-:Y:S01]  /*2f60*/  LOP3.LUT R12, R12, UR7, RZ, 0x3c, !PT ;  /* 0x000000070c0c7c12 */ /* 0x000fe2000f8e3cff */
[----:B-12---:R-:W-:Y:S07]  /*2f70*/  @!P1 BRA `(.L_x_53) ;  /* 0x0000007000389947 */ /* 0x006fee0003800000 */
.L_x_163:
[C---:B------:R-:W-:Y:S01]  /*2f80*/  LEA R4, R11.reuse, UR6, 0x4 ;  /* 0x000000060b047c11 */ /* 0x040fe2000f8e20ff */
[----:B-1----:R-:W-:Y:S01]  /*2f90*/  VIADD R2, R2, 0x90 ;  /* 0x0000009002027836 */ /* 0x002fe20000000000 */
[----:B------:R-:W-:Y:S01]  /*2fa0*/  SEL R8, R8, RZ, P0 ;  /* 0x000000ff08087207 */ /* 0x000fe20000000000 */
[----:B------:R-:W-:-:S03]  /*2fb0*/  VIADD R11, R11, 0x1 ;  /* 0x000000010b0b7836 */ /* 0x000fc60000000000 */
[----:B------:R-:W1:Y:S01]  /*2fc0*/  LDS.128 R4, [R4+0x110] ;  /* 0x0001100004047984 */ /* 0x000e620000000c00 */
[----:B------:R-:W-:Y:S02]  /*2fd0*/  PRMT R2, RZ, 0x654, R2 ;  /* 0x00000654ff027816 */ /* 0x000fe40000000002 */
[C---:B------:R-:W-:Y:S01]  /*2fe0*/  ISETP.NE.AND P1, PT, R11.reuse, 0x2, PT ;  /* 0x000000020b00780c */ /* 0x040fe20003f25270 */
[----:B------:R-:W-:Y:S01]  /*2ff0*/  @!PT LDS RZ, [RZ] ;  /* 0x00000000fffff984 */ /* 0x000fe20000000800 */
[----:B------:R-:W-:Y:S01]  /*3000*/  @!PT LDS RZ, [RZ] ;  /* 0x00000000fffff984 */ /* 0x000fe20000000800 */
[----:B------:R-:W-:Y:S01]  /*3010*/  @!PT LDS RZ, [RZ] ;  /* 0x00000000fffff984 */ /* 0x000fe20000000800 */
[----:B------:R-:W-:Y:S01]  /*3020*/  @!PT LDS RZ, [RZ] ;  /* 0x00000000fffff984 */ /* 0x000fe20000000800 */
[----:B------:R2:W-:Y:S06]  /*3030*/  MEMBAR.ALL.CTA ;  /* 0x0000000000007992 */ /* 0x0005ec0000008000 */
[----:B--2---:R-:W2:Y:S01]  /*3040*/  FENCE.VIEW.ASYNC.S ;  /* 0x00000000000073c6 */ /* 0x004ea20000000000 */
[----:B------:R-:W-:Y:S01]  /*3050*/  SEL R11, R11, RZ, P1 ;  /* 0x000000ff0b0b7207 */ /* 0x000fe20000800000 */
[----:B--2---:R2:W-:Y:S01]  /*3060*/  SYNCS.ARRIVE.TRANS64.RED.A1T0 RZ, [R2+URZ], RZ ;  /* 0x000000ff02ff79a7 */ /* 0x0045e200081004ff */
[----:B-1----:R-:W-:-:S02]  /*3070*/  LOP3.LUT P3, RZ, R6, 0x1, RZ, 0xc0, !PT ;  /* 0x0000000106ff7812 */ /* 0x002fc4000786c0ff */
[----:B------:R-:W-:-:S04]  /*3080*/  SEL R5, RZ, 0x1, P1 ;  /* 0x00000001ff057807 */ /* 0x000fc80000800000 */
[----:B------:R-:W-:Y:S02]  /*3090*/  LOP3.LUT R10, R10, R5, RZ, 0x3c, !PT ;  /* 0x000000050a0a7212 */ /* 0x000fe400078e3cff */
[----:B--2---:R-:W-:-:S04]  /*30a0*/  SEL R2, RZ, 0x1, P0 ;  /* 0x00000001ff027807 */ /* 0x004fc80000000000 */
[----:B------:R-:W-:Y:S01]  /*30b0*/  LOP3.LUT R9, R9, R2, RZ, 0x3c, !PT ;  /* 0x0000000209097212 */ /* 0x000fe200078e3cff */
[----:B------:R-:W-:Y:S06]  /*30c0*/  @P3 BRA `(.L_x_54) ;  /* 0xfffffffc002c3947 */ /* 0x000fec000383ffff */
[----:B------:R-:W-:Y:S01]  /*30d0*/  ULEA UR4, UR5, UR6, 0x3 ;  /* 0x0000000605047291 */ /* 0x000fe2000f8e18ff */
[----:B------:R-:W-:-:S08]  /*30e0*/  SHF.L.U32 R3, R12, 0x1f, RZ ;  /* 0x0000001f0c037819 */ /* 0x000fd000000006ff */
[----:B------:R-:W1:Y:S02]  /*30f0*/  SYNCS.PHASECHK.TRANS64 P0, [UR4+0x90], R3 ;  /* 0x00009003ff0075a7 */ /* 0x000e640008001004 */
[----:B-1----:R-:W-:Y:S05]  /*3100*/  @P0 BRA `(.L_x_55) ;  /* 0x0000000000080947 */ /* 0x002fea0003800000 */
[----:B------:R-:W1:Y:S02]  /*3110*/  SYNCS.PHASECHK.TRANS64.TRYWAIT P0, [UR4+0x90], R3 ;  /* 0x00009003ff0075a7 */ /* 0x000e640008001104 */
[----:B-1----:R-:W-:Y:S05]  /*3120*/  @!P0 BRA `(.L_x_56) ;  /* 0x0000006c00e08947 */ /* 0x002fea0003800000 */
.L_x_55:
[----:B------:R-:W-:-:S04]  /*3130*/  UIADD3 UR7, UPT, UPT, UR5, 0x1, URZ ;  /* 0x0000000105077890 */ /* 0x000fc8000fffe0ff */
[----:B------:R-:W-:-:S04]  /*3140*/  UISETP.NE.AND UP0, UPT, UR7, 0x2, UPT ;  /* 0x000000020700788c */ /* 0x000fc8000bf05270 */
[----:B------:R-:W-:Y:S02]  /*3150*/  USEL UR8, URZ, 0x1, UP0 ;  /* 0x00000001ff087887 */ /* 0x000fe40008000000 */
[----:B------:R-:W-:-:S04]  /*3160*/  USEL UR7, UR7, URZ, UP0 ;  /* 0x000000ff07077287 */ /* 0x000fc80008000000 */
[----:B------:R-:W-:Y:S01]  /*3170*/  ULEA UR7, UR7, UR6, 0x3 ;  /* 0x0000000607077291 */ /* 0x000fe2000f8e18ff */
[----:B-1----:R-:W-:-:S04]  /*3180*/  LOP3.LUT R3, R12, UR8, RZ, 0x3c, !PT ;  /* 0x000000080c037c12 */ /* 0x002fc8000f8e3cff */
[----:B------:R-:W-:-:S04]  /*3190*/  SHF.L.U32 R0, R3, 0x1f, RZ ;  /* 0x0000001f03007819 */ /* 0x000fc800000006ff */
[----:B------:R-:W1:Y:S02]  /*31a0*/  SYNCS.PHASECHK.TRANS64 P0, [UR7+0x90], R0 ;  /* 0x00009000ff0075a7 */ /* 0x000e640008001007 */
[----:B-1----:R-:W-:Y:S05]  /*31b0*/  @P0 EXIT ;  /* 0x000000000000094d */ /* 0x002fea0003800000 */
[----:B------:R-:W-:Y:S02]  /*31c0*/  SHF.L.U32 R3, R3, 0x1f, RZ ;  /* 0x0000001f03037819 */ /* 0x000fe400000006ff */
[----:B------:R-:W-:-:S07]  /*31d0*/  MOV R0, UR7 ;  /* 0x0000000700007c02 */ /* 0x000fce0008000f00 */
.L_x_57:
[----:B-1----:R1:W2:Y:S02]  /*31e0*/  SYNCS.PHASECHK.TRANS64.TRYWAIT P0, [R0+URZ+0x90], R3 ;  /* 0x00009003000075a7 */ /* 0x0022a400080011ff */
[----:B--2---:R-:W-:Y:S05]  /*31f0*/  @!P0 NANOSLEEP.SYNCS 0x989680 ;  /* 0x009896800000895d */ /* 0x004fea0003900000 */
[----:B------:R-:W2:Y:S02]  /*3200*/  @!P0 SYNCS.PHASECHK.TRANS64 P0, [R0+URZ+0x90], R3 ;  /* 0x00009003000085a7 */ /* 0x000ea400080010ff */
[----:B--2---:R-:W-:Y:S05]  /*3210*/  @P0 EXIT ;  /* 0x000000000000094d */ /* 0x004fea0003800000 */
[----:B------:R-:W-:Y:S05]  /*3220*/  BRA `(.L_x_57) ;  /* 0xfffffffc00ec7947 */ /* 0x000fea000383ffff */
.L_x_50:
[----:B------:R-:W-:Y:S05]  /*3230*/  BRA.U UP4, `(.L_x_58) ;  /* 0x0000001504487547 */ /* 0x000fea000b800000 */
[----:B------:R-:W-:Y:S01]  /*3240*/  UMOV UR4, 0x40 ;  /* 0x0000004000047882 */ /* 0x000fe20000000000 */
[----:B------:R-:W-:Y:S01]  /*3250*/  NOP ;  /* 0x0000000000007918 */ /* 0x000fe20000000000 */
[----:B------:R-:W-:Y:S01]  /*3260*/  ULEA UR5, UR47, UR4, 0x18 ;  /* 0x000000042f057291 */ /* 0x000fe2000f8ec0ff */
[----:B------:R-:W-:Y:S02]  /*3270*/  UMOV UR6, 0x400 ;  /* 0x0000040000067882 */ /* 0x000fe40000000000 */
[----:B------:R-:W-:-:S06]  /*3280*/  ULEA UR6, UR47, UR6, 0x18 ;  /* 0x000000062f067291 */ /* 0x000fcc000f8ec0ff */
[----:B------:R-:W1:Y:S02]  /*3290*/  LDS.U8 R0, [UR5+0x1c] ;  /* 0x00001c05ff007984 */ /* 0x000e640008000000 */
[----:B-1----:R-:W-:-:S13]  /*32a0*/  ISETP.NE.AND P0, PT, R0, RZ, PT ;  /* 0x000000ff0000720c */ /* 0x002fda0003f05270 */
[----:B------:R-:W-:Y:S05]  /*32b0*/  @P0 BRA `(.L_x_59) ;  /* 0x0000000400080947 */ /* 0x000fea0003800000 */
[----:B------:R-:W-:Y:S02]  /*32c0*/  UISETP.NE.U32.AND UP1, UPT, UR68, 0x1, UPT ;  /* 0x000000014400788c */ /* 0x000fe4000bf25070 */
[----:B------:R-:W-:-:S07]  /*32d0*/  UIADD3 UR7, UPT, UPT, UR5, 0x8, URZ ;  /* 0x0000000805077890 */ /* 0x000fce000fffe0ff */
[----:B------:R-:W-:Y:S05]  /*32e0*/  BRA.U !UP1, `(.L_x_60) ;  /* 0x00000001099c7547 */ /* 0x000fea000b800000 */
[----:B------:R-:W-:Y:S01]  /*32f0*/  ELECT P0, URZ, PT ;  /* 0x0000000000ff782f */ /* 0x000fe20003800000 */
[----:B------:R-:W-:-:S12]  /*3300*/  BSSY B0, `(.L_x_60) ;  /* 0x0000025000007945 */ /* 0x000fd80003800000 */
[----:B------:R-:W-:Y:S05]  /*3310*/  @!P0 BRA `(.L_x_61) ;  /* 0x00000000008c8947 */ /* 0x000fea0003800000 */
[----:B------:R-:W-:-:S05]  /*3320*/  UMOV UR4, 0x10 ;  /* 0x0000001000047882 */ /* 0x000fca0000000000 */
[----:B------:R-:W-:Y:S04]  /*3330*/  DEPBAR.LE SB1, 0x36 ;  /* 0x00009d800000791a */ /* 0x000fe80000000000 */
[----:B------:R-:W1:Y:S02]  /*3340*/  UTCATOMSWS.2CTA.FIND_AND_SET.ALIGN UP0, UR4, UR4 ;  /* 0x00000004000475e3 */ /* 0x000e640008200800 */
[----:B-1----:R-:W-:Y:S01]  /*3350*/  MOV R11, UR4 ;  /* 0x00000004000b7c02 */ /* 0x002fe20008000f00 */
[----:B------:R-:W-:Y:S06]  /*3360*/  BRA.U UP0, `(.L_x_62) ;  /* 0x0000000100187547 */ /* 0x000fec000b800000 */
.L_x_63:
[----:B------:R-:W-:Y:S05]  /*3370*/  NANOSLEEP 0x64 ;  /* 0x000000640000795d */ /* 0x000fea0003800000 */
[----:B------:R-:W-:-:S05]  /*3380*/  UMOV UR4, 0x10 ;  /* 0x0000001000047882 */ /* 0x000fca0000000000 */
[----:B------:R-:W-:Y:S04]  /*3390*/  DEPBAR.LE SB1, 0x36 ;  /* 0x00009d800000791a */ /* 0x000fe80000000000 */
[----:B------:R-:W1:Y:S02]  /*33a0*/  UTCATOMSWS.2CTA.FIND_AND_SET.ALIGN UP0, UR4, UR4 ;  /* 0x00000004000475e3 */ /* 0x000e640008200800 */
[----:B-1----:R-:W-:Y:S01]  /*33b0*/  MOV R11, UR4 ;  /* 0x00000004000b7c02 */ /* 0x002fe20008000f00 */
[----:B------:R-:W-:Y:S05]  /*33c0*/  BRA.U !UP0, `(.L_x_63) ;  /* 0xfffffffd08e87547 */ /* 0x000fea000b83ffff */
.L_x_62:
[----:B------:R-:W1:Y:S01]  /*33d0*/  LDS R7, [UR5+0x10] ;  /* 0x00001005ff077984 */ /* 0x000e620008000800 */
[----:B------:R-:W-:Y:S01]  /*33e0*/  IMAD.U32 R5, RZ, RZ, UR6 ;  /* 0x00000006ff057e24 */ /* 0x000fe2000f8e00ff */
[----:B------:R-:W-:-:S03]  /*33f0*/  MOV R4, UR69 ;  /* 0x0000004500047c02 */ /* 0x000fc60008000f00 */
[----:B------:R-:W-:Y:S01]  /*3400*/  VIADD R5, R5, 0x130 ;  /* 0x0000013005057836 */ /* 0x000fe20000000000 */
[----:B-1----:R-:W-:-:S04]  /*3410*/  SHF.L.U32 R7, R7, 0x1f, RZ ;  /* 0x0000001f07077819 */ /* 0x002fc800000006ff */
[----:B------:R-:W1:Y:S02]  /*3420*/  SYNCS.PHASECHK.TRANS64.TRYWAIT P0, [UR5+0x8], R7 ;  /* 0x00000807ff0075a7 */ /* 0x000e640008001105 */
[----:B-1----:R-:W-:Y:S05]  /*3430*/  @P0 BRA `(.L_x_64) ;  /* 0x0000000000080947 */ /* 0x002fea0003800000 */
[----:B------:R-:W1:Y:S02]  /*3440*/  SYNCS.PHASECHK.TRANS64.TRYWAIT P0, [UR5+0x8], R7 ;  /* 0x00000807ff0075a7 */ /* 0x000e640008001105 */
[----:B-1----:R-:W-:Y:S05]  /*3450*/  @!P0 BRA `(.L_x_65) ;  /* 0x0000006c002c8947 */ /* 0x002fea0003800000 */
.L_x_64:
[----:B-1----:R-:W-:Y:S01]  /*3460*/  HFMA2 R0, -RZ, RZ, 0, 5.9604644775390625e-08 ;  /* 0x00000001ff007431 */ /* 0x002fe200000001ff */
[----:B------:R-:W-:Y:S01]  /*3470*/  UPRMT UR4, UR69, 0x654, UR7 ;  /* 0x0000065445047896 */ /* 0x000fe20008000007 */
[----:B------:R-:W-:Y:S01]  /*3480*/  IMAD.MOV.U32 R8, RZ, RZ, 0xffff ;  /* 0x0000ffffff087424 */ /* 0x000fe200078e00ff */
[----:B------:R-:W-:Y:S01]  /*3490*/  PRMT R4, R4, 0x654, R5 ;  /* 0x0000065404047816 */ /* 0x000fe20000000005 */
[----:B------:R-:W-:Y:S02]  /*34a0*/  IMAD.MOV.U32 R6, RZ, RZ, 0x4 ;  /* 0x00000004ff067424 */ /* 0x000fe400078e00ff */
[----:B------:R-:W-:Y:S01]  /*34b0*/  IMAD.SHL.U32 R9, R11, 0x20, RZ ;  /* 0x000000200b097824 */ /* 0x000fe200078e00ff */
[----:B------:R-:W-:Y:S02]  /*34c0*/  MOV R5, UR4 ;  /* 0x0000000400057c02 */ /* 0x000fe40008000f00 */
[-C--:B------:R-:W-:Y:S01]  /*34d0*/  SHF.L.U32 R8, R8, R11.reuse, RZ ;  /* 0x0000000b08087219 */ /* 0x080fe200000006ff */
[----:B------:R1:W-:Y:S01]  /*34e0*/  SYNCS.ARRIVE.TRANS64.RED RZ, [UR4], R6 ;  /* 0x00000006ffff79a7 */ /* 0x0003e20008000404 */
[----:B------:R-:W-:Y:S01]  /*34f0*/  SHF.L.U32 R7, R0, R11, RZ ;  /* 0x0000000b00077219 */ /* 0x000fe200000006ff */
[----:B------:R1:W-:Y:S04]  /*3500*/  STS [UR6+0x130], R9 ;  /* 0x00013009ff007988 */ /* 0x0003e80008000806 */
[----:B------:R1:W-:Y:S04]  /*3510*/  STAS [R4.64], R11 ;  /* 0x0000000b04007dbd */ /* 0x0003e8000c0008ff */
[----:B------:R1:W-:Y:S04]  /*3520*/  ATOMS.OR RZ, [UR5+0x14], R8 ;  /* 0x00001408ffff798c */ /* 0x0003e8000b000005 */
[----:B------:R1:W-:Y:S04]  /*3530*/  ATOMS.OR RZ, [UR5+0x18], R7 ;  /* 0x00001807ffff798c */ /* 0x0003e8000b000005 */
[----:B------:R1:W-:Y:S02]  /*3540*/  ATOMS.XOR RZ, [UR5+0x10], R0 ;  /* 0x00001000ffff798c */ /* 0x0003e4000b800005 */
.L_x_61:
[----:B------:R-:W-:Y:S05]  /*3550*/  BSYNC B0 ;  /* 0x0000000000007941 */ /* 0x000fea0003800000 */
.L_x_60:
[----:B------:R-:W-:Y:S05]  /*3560*/  BRA.U UP1, `(.L_x_66) ;  /* 0x00000001016c7547 */ /* 0x000fea000b800000 */
[----:B------:R-:W-:-:S03]  /*3570*/  UMOV UR4, 0xffffffff ;  /* 0xffffffff00047882 */ /* 0x000fc60000000000 */
[----:B------:R-:W-:Y:S05]  /*3580*/  BRA.DIV UR4, `(.L_x_67) ;  /* 0x0000006a04f87947 */ /* 0x000fea000b800000 */
[----:B------:R-:W-:-:S13]  /*3590*/  ELECT P0, URZ, PT ;  /* 0x0000000000ff782f */ /* 0x000fda0003800000 */
.L_x_167:
[----:B------:R-:W-:Y:S05]  /*35a0*/  @!P0 BRA `(.L_x_66) ;  /* 0x00000000005c8947 */ /* 0x000fea0003800000 */
[----:B-1----:R-:W1:Y:S02]  /*35b0*/  LDS R5, [UR5+0x10] ;  /* 0x00001005ff057984 */ /* 0x002e640008000800 */
[----:B-1----:R-:W-:-:S04]  /*35c0*/  SHF.L.U32 R5, R5, 0x1f, RZ ;  /* 0x0000001f05057819 */ /* 0x002fc800000006ff */
[----:B------:R-:W1:Y:S02]  /*35d0*/  SYNCS.PHASECHK.TRANS64.TRYWAIT P0, [UR5+0x8], R5 ;  /* 0x00000805ff0075a7 */ /* 0x000e640008001105 */
[----:B-1----:R-:W-:Y:S05]  /*35e0*/  @P0 BRA `(.L_x_68) ;  /* 0x0000000000080947 */ /* 0x002fea0003800000 */
[----:B------:R-:W1:Y:S02]  /*35f0*/  SYNCS.PHASECHK.TRANS64.TRYWAIT P0, [UR5+0x8], R5 ;  /* 0x00000805ff0075a7 */ /* 0x000e640008001105 */
[----:B-1----:R-:W-:Y:S05]  /*3600*/  @!P0 BRA `(.L_x_69) ;  /* 0x0000006800fc8947 */ /* 0x002fea0003800000 */
.L_x_68:
[----:B------:R-:W2:Y:S01]  /*3610*/  LDS R7, [UR6+0x130] ;  /* 0x00013006ff077984 */ /* 0x000ea20008000800 */
[----:B-1----:R-:W-:Y:S02]  /*3620*/  HFMA2 R0, -RZ, RZ, 0, 5.9604644775390625e-08 ;  /* 0x00000001ff007431 */ /* 0x002fe400000001ff */
[----:B------:R-:W-:Y:S01]  /*3630*/  IMAD.MOV.U32 R4, RZ, RZ, 0xffff ;  /* 0x0000ffffff047424 */ /* 0x000fe200078e00ff */
[----:B------:R-:W-:Y:S01]  /*3640*/  UPRMT UR4, UR69, 0x654, UR7 ;  /* 0x0000065445047896 */ /* 0x000fe20008000007 */
[----:B--2---:R-:W-:-:S03]  /*3650*/  IMAD.SHL.U32 R5, R7, 0x20, RZ ;  /* 0x0000002007057824 */ /* 0x004fc600078e00ff */
[-C--:B------:R-:W-:Y:S02]  /*3660*/  SHF.L.U32 R4, R4, R7.reuse, RZ ;  /* 0x0000000704047219 */ /* 0x080fe400000006ff */
[----:B------:R-:W-:Y:S01]  /*3670*/  SHF.L.U32 R7, R0, R7, RZ ;  /* 0x0000000700077219 */ /* 0x000fe200000006ff */
[----:B------:R2:W-:Y:S04]  /*3680*/  STS [UR6+0x130], R5 ;  /* 0x00013005ff007988 */ /* 0x0005e80008000806 */
[----:B------:R2:W-:Y:S04]  /*3690*/  ATOMS.OR RZ, [UR5+0x14], R4 ;  /* 0x00001404ffff798c */ /* 0x0005e8000b000005 */
[----:B------:R2:W-:Y:S01]  /*36a0*/  ATOMS.OR RZ, [UR5+0x18], R7 ;  /* 0x00001807ffff798c */ /* 0x0005e2000b000005 */
[----:B------:R-:W-:Y:S03]  /*36b0*/  SYNCS.ARRIVE.TRANS64.RED.A1T0 RZ, [UR4], RZ ;  /* 0x000000ffffff79a7 */ /* 0x000fe60008100404 */
[----:B------:R2:W-:Y:S01]  /*36c0*/  ATOMS.XOR RZ, [UR5+0x10], R0 ;  /* 0x00001000ffff798c */ /* 0x0005e2000b800005 */
[----:B------:R-:W-:Y:S05]  /*36d0*/  BRA `(.L_x_66) ;  /* 0x0000000000107947 */ /* 0x000fea0003800000 */
.L_x_59:
[----:B------:R-:W-:Y:S02]  /*36e0*/  MOV R0, 0xffffffff ;  /* 0xffffffff00007802 */ /* 0x000fe40000000f00 */
[----:B------:R-:W-:-:S03]  /*36f0*/  MOV R4, 0x3720 ;  /* 0x0000372000047802 */ /* 0x000fc60000000f00 */
[----:B------:R1:W-:Y:S04]  /*3700*/  STS [UR6+0x130], R0 ;  /* 0x00013000ff007988 */ /* 0x0003e80008000806 */
[----:B-1---5:R-:W-:Y:S05]  /*3710*/  CALL.REL.NOINC `($__internal_1_$__cuda_sm10x_tcgen05_guardrail_trap_phase_invalid_during_alloc) ;  /* 0x0000007000d07944 */ /* 0x022fea0003c00000 */
.L_x_66:
[----:B------:R-:W-:Y:S05]  /*3720*/  WARPSYNC.ALL ;  /* 0x0000000000007948 */ /* 0x000fea0003800000 */
[----:B------:R-:W3:Y:S01]  /*3730*/  S2UR UR4, SR_CgaCtaId ;  /* 0x00000000000479c3 */ /* 0x000ee20000008800 */
[----:B------:R-:W-:Y:S01]  /*3740*/  UMOV UR41, 0x400 ;  /* 0x0000040000297882 */ /* 0x000fe20000000000 */
[----:B------:R-:W-:-:S06]  /*3750*/  NOP ;  /* 0x0000000000007918 */ /* 0x000fcc0000000000 */
[----:B------:R-:W-:Y:S06]  /*3760*/  BAR.ARV 0x6, 0xa0 ;  /* 0x0182800000007b1d */ /* 0x000fec0000002000 */
[----:B------:R-:W4:Y:S01]  /*3770*/  LDCU UR6, c[0x0][0x38c] ;  /* 0x00007180ff0677ac */ /* 0x000f220008000800 */
[----:B------:R-:W-:Y:S01]  /*3780*/  LOP3.LUT R3, R3, 0xffff, RZ, 0xc0, !PT ;  /* 0x0000ffff03037812 */ /* 0x000fe200078ec0ff */
[----:B-1----:R-:W-:Y:S01]  /*3790*/  IMAD.MOV.U32 R9, RZ, RZ, 0x1 ;  /* 0x00000001ff097424 */ /* 0x002fe200078e00ff */
[----:B------:R-:W-:Y:S01]  /*37a0*/  LOP3.LUT R2, R2, 0xffff, RZ, 0xc0, !PT ;  /* 0x0000ffff02027812 */ /* 0x000fe200078ec0ff */
[----:B------:R-:W-:Y:S01]  /*37b0*/  IMAD.MOV.U32 R8, RZ, RZ, RZ ;  /* 0x000000ffff087224 */ /* 0x000fe200078e00ff */
[----:B------:R-:W-:Y:S01]  /*37c0*/  R2UR UR43, R3 ;  /* 0x00000000032b72ca */ /* 0x000fe200000e0000 */
[----:B------:R-:W-:Y:S01]  /*37d0*/  UMOV UR47, URZ ;  /* 0x000000ff002f7c82 */ /* 0x000fe20008000000 */
[----:B------:R-:W-:-:S02]  /*37e0*/  R2UR UR65, R2 ;  /* 0x00000000024172ca */ /* 0x000fc400000e0000 */
[----:B------:R-:W-:Y:S01]  /*37f0*/  CS2R R2, SRZ ;  /* 0x0000000000027805 */ /* 0x000fe2000001ff00 */
[----:B------:R-:W-:Y:S01]  /*3800*/  UMOV UR38, URZ ;  /* 0x000000ff00267c82 */ /* 0x000fe20008000000 */
[----:B---3--:R-:W-:Y:S01]  /*3810*/  ULEA UR41, UR4, UR41, 0x18 ;  /* 0x0000002904297291 */ /* 0x008fe2000f8ec0ff */
[----:B------:R-:W-:Y:S01]  /*3820*/  UMOV UR37, URZ ;  /* 0x000000ff00257c82 */ /* 0x000fe20008000000 */
[----:B------:R-:W-:Y:S02]  /*3830*/  UISETP.NE.AND UP3, UPT, UR68, URZ, UPT ;  /* 0x000000ff4400728c */ /* 0x000fe4000bf65270 */
[----:B------:R-:W-:Y:S02]  /*3840*/  UIADD3 UR5, UPT, UPT, UR41, 0x8400, URZ ;  /* 0x0000840029057890 */ /* 0x000fe4000fffe0ff */
[----:B------:R-:W-:-:S03]  /*3850*/  UIADD3 UR4, UPT, UPT, UR41, 0x20400, URZ ;  /* 0x0002040029047890 */ /* 0x000fc6000fffe0ff */
[----:B--2---:R-:W1:Y:S01]  /*3860*/  LDS R0, [UR41+0x130] ;  /* 0x00013029ff007984 */ /* 0x004e620008000800 */
[----:B----4-:R-:W-:Y:S02]  /*3870*/  UIADD3 UR6, UPT, UPT, UR6, 0x7f, URZ ;  /* 0x0000007f06067890 */ /* 0x010fe4000fffe0ff */
[----:B------:R-:W-:Y:S02]  /*3880*/  USHF.R.U32.HI UR5, URZ, 0x4, UR5 ;  /* 0x00000004ff057899 */ /* 0x000fe40008011605 */
[----:B------:R-:W-:Y:S02]  /*3890*/  USHF.R.S32.HI UR64, URZ, 0x1f, UR6 ;  /* 0x0000001fff407899 */ /* 0x000fe40008011406 */
[----:B------:R-:W-:Y:S02]  /*38a0*/  USHF.R.U32.HI UR4, URZ, 0x4, UR4 ;  /* 0x00000004ff047899 */ /* 0x000fe40008011604 */
[----:B------:R-:W-:Y:S02]  /*38b0*/  ULEA.HI UR64, UR64, UR6, URZ, 0x7 ;  /* 0x0000000640407291 */ /* 0x000fe4000f8f38ff */
[----:B------:R-:W-:-:S02]  /*38c0*/  ULOP3.LUT UR5, UR5, 0x3fff, URZ, 0xc0, !UPT ;  /* 0x00003fff05057892 */ /* 0x000fc4000f8ec0ff */
[----:B------:R-:W-:Y:S02]  /*38d0*/  USHF.R.S32.HI UR64, URZ, 0x7, UR64 ;  /* 0x00000007ff407899 */ /* 0x000fe40008011440 */
[----:B------:R-:W-:Y:S02]  /*38e0*/  ULOP3.LUT UR45, UR4, 0x3fff, URZ, 0xc0, !UPT ;  /* 0x00003fff042d7892 */ /* 0x000fe4000f8ec0ff */
[----:B------:R-:W-:Y:S01]  /*38f0*/  UISETP.LT.AND UP0, UPT, UR64, 0x1, UPT ;  /* 0x000000014000788c */ /* 0x000fe2000bf01270 */
[----:B------:R-:W-:Y:S01]  /*3900*/  UMOV UR62, 0x0 ;  /* 0x00000000003e7882 */ /* 0x000fe20000000000 */
        /* <DEDUP_REMOVED lines=9> */
[----:B------:R-:W-:-:S02]  /*39a0*/  ULOP3.LUT UR44, UR5, 0x10000, URZ, 0xfc, !UPT ;  /* 0x00010000052c7892 */ /* 0x000fc4000f8efcff */
[----:B------:R-:W-:Y:S02]  /*39b0*/  ULOP3.LUT UR45, UR45, 0x10000, URZ, 0xfc, !UPT ;  /* 0x000100002d2d7892 */ /* 0x000fe4000f8efcff */
[----:B------:R-:W-:Y:S01]  /*39c0*/  USEL UR66, UR64, 0x1, !UP0 ;  /* 0x0000000140427887 */ /* 0x000fe2000c000000 */
[----:B------:R-:W-:Y:S01]  /*39d0*/  UMOV UR52, 0x0 ;  /* 0x0000000000347882 */ /* 0x000fe20000000000 */
[----:B------:R-:W-:Y:S01]  /*39e0*/  UMOV UR53, 0x10200010 ;  /* 0x1020001000357882 */ /* 0x000fe20000000000 */
[----:B------:R-:W-:Y:S01]  /*39f0*/  UMOV UR50, 0x0 ;  /* 0x0000000000327882 */ /* 0x000fe20000000000 */
[----:B------:R-:W-:Y:S01]  /*3a00*/  UMOV UR51, 0x10200010 ;  /* 0x1020001000337882 */ /* 0x000fe20000000000 */
[----:B------:R-:W-:Y:S01]  /*3a10*/  UMOV UR48, 0x0 ;  /* 0x0000000000307882 */ /* 0x000fe20000000000 */
[----:B-1----:R-:W-:Y:S01]  /*3a20*/  R2UR UR67, R0 ;  /* 0x00000000004372ca */ /* 0x002fe200000e0000 */
[----:B------:R-:W-:-:S14]  /*3a30*/  UMOV UR49, 0x10200010 ;  /* 0x1020001000317882 */ /* 0x000fdc0000000000 */
.L_x_77:
[C---:B------:R-:W-:Y:S02]  /*3a40*/  LEA R0, R8.reuse, UR41, 0x3 ;  /* 0x0000002908007c11 */ /* 0x040fe4000f8e18ff */
[----:B------:R-:W-:Y:S02]  /*3a50*/  SHF.L.U32 R5, R3, 0x1f, RZ ;  /* 0x0000001f03057819 */ /* 0x000fe400000006ff */
[----:B------:R-:W-:Y:S02]  /*3a60*/  LEA R4, R8, UR41, 0x4 ;  /* 0x0000002908047c11 */ /* 0x000fe4000f8e20ff */
[----:B------:R-:W1:Y:S02]  /*3a70*/  SYNCS.PHASECHK.TRANS64.TRYWAIT P0, [R0+URZ+0x80], R5 ;  /* 0x00008005000075a7 */ /* 0x000e6400080011ff */
[----:B-1-3--:R-:W-:Y:S05]  /*3a80*/  @!P0 BRA `(.L_x_70) ;  /* 0x0000006400f48947 */ /* 0x00afea0003800000 */
.L_x_168:
[----:B-1----:R-:W1:Y:S01]  /*3a90*/  LDS.128 R4, [R4+0x110] ;  /* 0x0001100004047984 */ /* 0x002e620000000c00 */
[----:B------:R-:W-:Y:S02]  /*3aa0*/  VIADD R0, R0, 0x90 ;  /* 0x0000009000007836 */ /* 0x000fe40000000000 */
[----:B------:R-:W-:Y:S01]  /*3ab0*/  VIADD R8, R8, 0x1 ;  /* 0x0000000108087836 */ /* 0x000fe20000000000 */
[----:B------:R-:W-:Y:S01]  /*3ac0*/  @!PT LDS RZ, [RZ] ;  /* 0x00000000fffff984 */ /* 0x000fe20000000800 */
[----:B------:R-:W-:Y:S01]  /*3ad0*/  @!PT LDS RZ, [RZ] ;  /* 0x00000000fffff984 */ /* 0x000fe20000000800 */
[----:B------:R-:W-:Y:S01]  /*3ae0*/  @!PT LDS RZ, [RZ] ;  /* 0x00000000fffff984 */ /* 0x000fe20000000800 */
[----:B------:R-:W-:Y:S01]  /*3af0*/  @!PT LDS RZ, [RZ] ;  /* 0x00000000fffff984 */ /* 0x000fe20000000800 */
[----:B------:R2:W-:Y:S06]  /*3b00*/  MEMBAR.ALL.CTA ;  /* 0x0000000000007992 */ /* 0x0005ec0000008000 */
[----:B--2---:R-:W2:Y:S01]  /*3b10*/  FENCE.VIEW.ASYNC.S ;  /* 0x00000000000073c6 */ /* 0x004ea20000000000 */
[----:B------:R-:W-:-:S04]  /*3b20*/  PRMT R0, RZ, 0x654, R0 ;  /* 0x00000654ff007816 */ /* 0x000fc80000000000 */
[----:B--2---:R2:W-:Y:S01]  /*3b30*/  SYNCS.ARRIVE.TRANS64.RED.A1T0 RZ, [R0+URZ], RZ ;  /* 0x000000ff00ff79a7 */ /* 0x0045e200081004ff */
[----:B-1----:R-:W-:Y:S01]  /*3b40*/  LOP3.LUT P1, RZ, R6, 0x1, RZ, 0xc0, !PT ;  /* 0x0000000106ff7812 */ /* 0x002fe2000782c0ff */
[----:B--2---:R-:W-:-:S12]  /*3b50*/  BRA.U UP3, `(.L_x_71) ;  /* 0x0000000503587547 */ /* 0x004fd8000b800000 */
[----:B------:R-:W1:Y:S01]  /*3b60*/  LDCU UR4, c[0x0][0x38c] ;  /* 0x00007180ff0477ac */ /* 0x000e620008000800 */
[----:B------:R-:W-:Y:S02]  /*3b70*/  PLOP3.LUT P2, PT, PT, PT, PT, 0x80, 0x8 ;  /* 0x000000000008781c */ /* 0x000fe40003f4f070 */
[----:B------:R-:W-:Y:S01]  /*3b80*/  SHF.L.U32 R5, R9, 0x1f, RZ ;  /* 0x0000001f09057819 */ /* 0x000fe200000006ff */
[----:B------:R-:W-:Y:S02]  /*3b90*/  ULEA UR46, UR47, UR41, 0x3 ;  /* 0x000000292f2e7291 */ /* 0x000fe4000f8e18ff */
[----:B------:R-:W-:Y:S02]  /*3ba0*/  ULEA UR36, UR47, UR67, 0x7 ;  /* 0x000000432f247291 */ /* 0x000fe4000f8e38ff */
[----:B-1----:R-:W-:-:S06]  /*3bb0*/  UISETP.GE.AND UP0, UPT, UR4, 0x1, UPT ;  /* 0x000000010400788c */ /* 0x002fcc000bf06270 */
[----:B------:R-:W-:-:S05]  /*3bc0*/  PLOP3.LUT P0, PT, PT, PT, UP0, 0x80, 0x8 ;  /* 0x000000000008781c */ /* 0x000fca0003f0f008 */
[----:B------:R-:W-:-:S08]  /*3bd0*/  @UP0 ULEA UR4, UR38, UR41, 0x3 ;  /* 0x0000002926040291 */ /* 0x000fd0000f8e18ff */
[----:B------:R-:W-:-:S04]  /*3be0*/  @P0 SHF.L.U32 R0, R2, 0x1f, RZ ;  /* 0x0000001f02000819 */ /* 0x000fc800000006ff */
[----:B------:R1:W2:Y:S01]  /*3bf0*/  @P0 SYNCS.PHASECHK.TRANS64.TRYWAIT P2, [UR4], R0 ;  /* 0x00000000ff0005a7 */ /* 0x0002a20008041104 */
[----:B------:R-:W3:Y:S02]  /*3c00*/  SYNCS.PHASECHK.TRANS64.TRYWAIT P0, [UR46+0xc0], R5 ;  /* 0x0000c005ff0075a7 */ /* 0x000ee4000800112e */
[----:B-123--:R-:W-:Y:S05]  /*3c10*/  @!P0 BRA `(.L_x_72) ;  /* 0x0000006400a48947 */ /* 0x00efea0003800000 */
.L_x_170:
[----:B------:R-:W-:Y:S01]  /*3c20*/  UMOV UR42, UR37 ;  /* 0x00000025002a7c82 */ /* 0x000fe20008000000 */
[----:B------:R-:W-:Y:S05]  /*3c30*/  BRA.U !UP0, `(.L_x_73) ;  /* 0x0000000508107547 */ /* 0x000fea000b800000 */
[----:B------:R-:W-:Y:S02]  /*3c40*/  UIADD3 UR42, UPT, UPT, UR66, UR37, URZ ;  /* 0x00000025422a7290 */ /* 0x000fe4000fffe0ff */
[----:B------:R-:W-:Y:S01]  /*3c50*/  UPLOP3.LUT UP2, UPT, UPT, UPT, UPT, 0x40, 0x4 ;  /* 0x000000000004789c */ /* 0x000fe20003f4e870 */
[----:B------:R-:W-:Y:S01]  /*3c60*/  UMOV UR39, UR64 ;  /* 0x0000004000277c82 */ /* 0x000fe20008000000 */
[----:B------:R-:W-:-:S09]  /*3c70*/  UMOV UR5, UR38 ;  /* 0x0000002600057c82 */ /* 0x000fd20008000000 */
.L_x_76:
[----:B------:R-:W-:Y:S01]  /*3c80*/  ULEA UR7, UR5, UR41, 0x3 ;  /* 0x0000002905077291 */ /* 0x000fe2000f8e18ff */
[----:B--23--:R-:W-:Y:S11]  /*3c90*/  @P2 BRA `(.L_x_74) ;  /* 0x00000000000c2947 */ /* 0x00cff60003800000 */
[----:B-1----:R-:W-:Y:S04]  /*3ca0*/  SHF.L.U32 R5, R2, 0x1f, RZ ;  /* 0x0000001f02057819 */ /* 0x002fe800000006ff */
[----:B------:R-:W1:Y:S02]  /*3cb0*/  SYNCS.PHASECHK.TRANS64.TRYWAIT P0, [UR7], R5 ;  /* 0x00000005ff0075a7 */ /* 0x000e640008001107 */
[----:B-1----:R-:W-:Y:S05]  /*3cc0*/  @!P0 BRA `(.L_x_75) ;  /* 0x0000006400908947 */ /* 0x002fea0003800000 */
.L_x_74:
[----:B------:R-:W-:Y:S01]  /*3cd0*/  UISETP.NE.AND UP0, UPT, UR39, 0x1, UPT ;  /* 0x000000012700788c */ /* 0x000fe2000bf05270 */
[----:B------:R-:W-:Y:S01]  /*3ce0*/  PLOP3.LUT P2, PT, PT, PT, PT, 0x80, 0x8 ;  /* 0x000000000008781c */ /* 0x000fe20003f4f070 */
[----:B------:R-:W-:Y:S02]  /*3cf0*/  UIADD3 UR4, UPT, UPT, UR5, 0x1, URZ ;  /* 0x0000000105047890 */ /* 0x000fe4000fffe0ff */
[----:B------:R-:W-:Y:S02]  /*3d00*/  UIADD3 UR40, UPT, UPT, UR7, 0x18, URZ ;  /* 0x0000001807287890 */ /* 0x000fe4000fffe0ff */
[----:B------:R-:W-:Y:S01]  /*3d10*/  UISETP.NE.AND UP1, UPT, UR4, 0x3, UPT ;  /* 0x000000030400788c */ /* 0x000fe2000bf25270 */
[----:B------:R-:W-:Y:S01]  /*3d20*/  PLOP3.LUT P0, PT, PT, PT, UP0, 0x80, 0x8 ;  /* 0x000000000008781c */ /* 0x000fe20003f0f008 */
[----:B------:R-:W-:Y:S02]  /*3d30*/  UIADD3 UR37, UPT, UPT, UR37, 0x1, URZ ;  /* 0x0000000125257890 */ /* 0x000fe4000fffe0ff */
[----:B------:R-:W-:Y:S02]  /*3d40*/  USEL UR6, URZ, 0x1, UP1 ;  /* 0x00000001ff067887 */ /* 0x000fe40008800000 */
[----:B------:R-:W-:Y:S02]  /*3d50*/  USEL UR38, UR4, URZ, UP1 ;  /* 0x000000ff04267287 */ /* 0x000fe40008800000 */
[----:B------:R-:W-:Y:S02]  /*3d60*/  UIADD3 UR39, UPT, UPT, UR39, -0x1, URZ ;  /* 0xffffffff27277890 */ /* 0x000fe4000fffe0ff */
[----:B------:R-:W-:Y:S01]  /*3d70*/  @UP0 ULEA UR4, UR38, UR41, 0x3 ;  /* 0x0000002926040291 */ /* 0x000fe2000f8e18ff */
[----:B------:R-:W-:Y:S01]  /*3d80*/  LOP3.LUT R2, R2, UR6, RZ, 0x3c, !PT ;  /* 0x0000000602027c12 */ /* 0x000fe2000f8e3cff */
[----:B------:R-:W-:Y:S02]  /*3d90*/  ULEA UR6, UR5, UR45, 0xa ;  /* 0x0000002d05067291 */ /* 0x000fe4000f8e50ff */
[----:B------:R-:W-:Y:S01]  /*3da0*/  UISETP.NE.AND UP0, UPT, UR37, UR42, UPT ;  /* 0x0000002a2500728c */ /* 0x000fe2000bf05270 */
[----:B-1----:R-:W-:Y:S01]  /*3db0*/  @P0 SHF.L.U32 R0, R2, 0x1f, RZ ;  /* 0x0000001f02000819 */ /* 0x002fe200000006ff */
[----:B------:R-:W-:Y:S02]  /*3dc0*/  UIADD3 UR34, UPT, UPT, UR6, 0x2, URZ ;  /* 0x0000000206227890 */ /* 0x000fe4000fffe0ff */
[----:B------:R-:W-:Y:S01]  /*3dd0*/  UIADD3 UR30, UPT, UPT, UR6, 0x4, URZ ;  /* 0x00000004061e7890 */ /* 0x000fe2000fffe0ff */
[----:B------:R2:W3:Y:S01]  /*3de0*/  @P0 SYNCS.PHASECHK.TRANS64.TRYWAIT P2, [UR4], R0 ;  /* 0x00000000ff0005a7 */ /* 0x0004e20008041104 */
[----:B------:R-:W-:Y:S02]  /*3df0*/  ULEA UR4, UR5, UR44, 0xb ;  /* 0x0000002c05047291 */ /* 0x000fe4000f8e58ff */
[----:B------:R-:W-:Y:S02]  /*3e00*/  UIADD3 UR26, UPT, UPT, UR6, 0x6, URZ ;  /* 0x00000006061a7890 */ /* 0x000fe4000fffe0ff */
        /* <DEDUP_REMOVED lines=10> */
[----:B------:R-:W-:Y:S01]  /*3eb0*/  UIADD3 UR8, UPT, UPT, UR4, 0x406, URZ ;  /* 0x0000040604087890 */ /* 0x000fe2000fffe0ff */
[----:B------:R-:W-:Y:S01]  /*3ec0*/  UMOV UR7, 0x40004040 ;  /* 0x4000404000077882 */ /* 0x000fe20000000000 */
[----:B------:R-:W-:Y:S01]  /*3ed0*/  UMOV UR5, 0x40004040 ;  /* 0x4000404000057882 */ /* 0x000fe20000000000 */
[----:B------:R-:W-:Y:S01]  /*3ee0*/  UMOV UR35, 0x40004040 ;  /* 0x4000404000237882 */ /* 0x000fe20000000000 */
[----:B------:R1:W-:Y:S01]  /*3ef0*/  UTCHMMA.2CTA gdesc[UR4], gdesc[UR6], tmem[UR36], tmem[UR62], idesc[UR63], UP2 ;  /* 0x00ff3e06040075ea */ /* 0x0003e20009200024 */
[----:B------:R-:W-:Y:S01]  /*3f00*/  UPLOP3.LUT UP2, UPT, UPT, UPT, UPT, 0x80, 0x8 ;  /* 0x000000000008789c */ /* 0x000fe20003f4f070 */
[----:B------:R-:W-:Y:S01]  /*3f10*/  UMOV UR33, 0x40004040 ;  /* 0x4000404000217882 */ /* 0x000fe20000000000 */
[----:B------:R-:W-:Y:S01]  /*3f20*/  UMOV UR31, 0x40004040 ;  /* 0x40004040001f7882 */ /* 0x000fe20000000000 */
[----:B------:R2:W-:Y:S01]  /*3f30*/  UTCHMMA.2CTA gdesc[UR32], gdesc[UR34], tmem[UR36], tmem[UR60], idesc[UR61], UPT ;  /* 0x00ff3c22200075ea */ /* 0x0005e2000ba00024 */
        /* <DEDUP_REMOVED lines=14> */
[----:B------:R-:W-:Y:S01]  /*4020*/  UMOV UR9, 0x40004040 ;  /* 0x4000404000097882 */ /* 0x000fe20000000000 */
[----:B------:R2:W-:Y:S01]  /*4030*/  UTCHMMA.2CTA gdesc[UR12], gdesc[UR14], tmem[UR36], tmem[UR50], idesc[UR51], UPT ;  /* 0x00ff320e0c0075ea */ /* 0x0005e2000ba00024 */
[----:B------:R2:W-:Y:S01]  /*4040*/  UTCHMMA.2CTA gdesc[UR8], gdesc[UR10], tmem[UR36], tmem[UR48], idesc[UR49], UPT ;  /* 0x00ff300a080075ea */ /* 0x0005e2000ba00024 */
[----:B------:R2:W-:Y:S01]  /*4050*/  UTCBAR.2CTA.MULTICAST [UR40], URZ, UR43 ;  /* 0x000000ff280073e9 */ /* 0x0005e2000820082b */
[----:B-1----:R-:W-:Y:S01]  /*4060*/  UMOV UR5, UR38 ;  /* 0x0000002600057c82 */ /* 0x002fe20008000000 */
[----:B------:R-:W-:Y:S05]  /*4070*/  BRA.U UP0, `(.L_x_76) ;  /* 0xfffffffd00007547 */ /* 0x000fea000b83ffff */
.L_x_73:
[----:B------:R-:W-:Y:S01]  /*4080*/  UIADD3 UR4, UPT, UPT, UR46, 0xa0, URZ ;  /* 0x000000a02e047890 */ /* 0x000fe2000fffe0ff */
[----:B------:R-:W-:-:S08]  /*4090*/  UMOV UR37, UR42 ;  /* 0x0000002a00257c82 */ /* 0x000fd00008000000 */
[----:B------:R4:W-:Y:S01]  /*40a0*/  UTCBAR.2CTA.MULTICAST [UR4], URZ, UR65 ;  /* 0x000000ff040073e9 */ /* 0x0009e20008200841 */
[----:B------:R-:W-:Y:S02]  /*40b0*/  NOP ;  /* 0x0000000000007918 */ /* 0x000fe40000000000 */
.L_x_71:
[----:B----4-:R-:W-:Y:S01]  /*40c0*/  UIADD3 UR4, UPT, UPT, UR47, 0x1, URZ ;  /* 0x000000012f047890 */ /* 0x010fe2000fffe0ff */
[----:B------:R-:W-:-:S03]  /*40d0*/  ISETP.NE.AND P0, PT, R8, 0x2, PT ;  /* 0x000000020800780c */ /* 0x000fc60003f05270 */
[----:B------:R-:W-:Y:S01]  /*40e0*/  UISETP.NE.AND UP0, UPT, UR4, 0x4, UPT ;  /* 0x000000040400788c */ /* 0x000fe2000bf05270 */
[----:B-12---:R-:W-:Y:S02]  /*40f0*/  SEL R0, RZ, 0x1, P0 ;  /* 0x00000001ff007807 */ /* 0x006fe40000000000 */
[----:B------:R-:W-:Y:S01]  /*4100*/  SEL R8, R8, RZ, P0 ;  /* 0x000000ff08087207 */ /* 0x000fe20000000000 */
[----:B------:R-:W-:Y:S01]  /*4110*/  USEL UR5, URZ, 0x1, UP0 ;  /* 0x00000001ff057887 */ /* 0x000fe20008000000 */
[----:B------:R-:W-:Y:S01]  /*4120*/  LOP3.LUT R3, R3, R0, RZ, 0x3c, !PT ;  /* 0x0000000003037212 */ /* 0x000fe200078e3cff */
[----:B------:R-:W-:-:S04]  /*4130*/  USEL UR47, UR4, URZ, UP0 ;  /* 0x000000ff042f7287 */ /* 0x000fc80008000000 */
[----:B------:R-:W-:Y:S01]  /*4140*/  LOP3.LUT R9, R9, UR5, RZ, 0x3c, !PT ;  /* 0x0000000509097c12 */ /* 0x000fe2000f8e3cff */
[----:B------:R-:W-:Y:S07]  /*4150*/  @P1 BRA `(.L_x_77) ;  /* 0xfffffff800381947 */ /* 0x000fee000383ffff */
[----:B------:R-:W1:Y:S01]  /*4160*/  S2UR UR8, SR_CgaCtaId ;  /* 0x00000000000879c3 */ /* 0x000e620000008800 */
[----:B------:R-:W-:Y:S01]  /*4170*/  ELECT P0, URZ, PT ;  /* 0x0000000000ff782f */ /* 0x000fe20003800000 */
[----:B------:R-:W-:Y:S01]  /*4180*/  HFMA2 R0, -RZ, RZ, 0, 5.9604644775390625e-08 ;  /* 0x00000001ff007431 */ /* 0x000fe200000001ff */
[----:B------:R-:W-:-:S05]  /*4190*/  UMOV UR4, 0x40 ;  /* 0x0000004000047882 */ /* 0x000fca0000000000 */
[----:B------:R-:W-:Y:S01]  /*41a0*/  UVIRTCOUNT.DEALLOC.SMPOOL 0x80 ;  /* 0x000000800000784c */ /* 0x000fe20000000000 */
[----:B------:R-:W-:Y:S02]  /*41b0*/  UISETP.NE.AND UP1, UPT, UR68, URZ, UPT ;  /* 0x000000ff4400728c */ /* 0x000fe4000bf25270 */
[----:B-1----:R-:W-:-:S09]  /*41c0*/  ULEA UR8, UR8, UR4, 0x18 ;  /* 0x0000000408087291 */ /* 0x002fd2000f8ec0ff */
[----:B------:R1:W-:Y:S01]  /*41d0*/  @P0 STS.U8 [UR8+0x1c], R0 ;  /* 0x00001c00ff000988 */ /* 0x0003e20008000008 */
[----:B------:R-:W-:Y:S05]  /*41e0*/  BRA.U UP1, `(.L_x_78) ;  /* 0x0000000101a07547 */ /* 0x000fea000b800000 */
[----:B------:R-:W-:Y:S01]  /*41f0*/  UIADD3 UR7, UPT, UPT, UR41, 0xc0, URZ ;  /* 0x000000c029077890 */ /* 0x000fe2000fffe0ff */
[----:B------:R-:W-:-:S03]  /*4200*/  SHF.L.U32 R3, R9, 0x1f, RZ ;  /* 0x0000001f09037819 */ /* 0x000fc600000006ff */
[----:B------:R-:W-:-:S09]  /*4210*/  ULEA UR4, UR47, UR7, 0x3 ;  /* 0x000000072f047291 */ /* 0x000fd2000f8e18ff */
[----:B------:R-:W2:Y:S02]  /*4220*/  SYNCS.PHASECHK.TRANS64.TRYWAIT P0, [UR4], R3 ;  /* 0x00000003ff0075a7 */ /* 0x000ea40008001104 */
[----:B--2---:R-:W-:Y:S05]  /*4230*/  @!P0 BRA `(.L_x_79) ;  /* 0x00000060004c8947 */ /* 0x004fea0003800000 */
.L_x_173:
        /* <DEDUP_REMOVED lines=9> */
.L_x_175:
        /* <DEDUP_REMOVED lines=9> */
.L_x_177:
[----:B------:R-:W-:-:S04]  /*4360*/  UIADD3 UR4, UPT, UPT, UR4, 0x1, URZ ;  /* 0x0000000104047890 */ /* 0x000fc8000fffe0ff */
[----:B------:R-:W-:-:S04]  /*4370*/  UISETP.NE.AND UP0, UPT, UR4, 0x4, UPT ;  /* 0x000000040400788c */ /* 0x000fc8000bf05270 */
[----:B------:R-:W-:Y:S02]  /*4380*/  USEL UR5, URZ, 0x1, UP0 ;  /* 0x00000001ff057887 */ /* 0x000fe40008000000 */
[----:B------:R-:W-:-:S04]  /*4390*/  USEL UR4, UR4, URZ, UP0 ;  /* 0x000000ff04047287 */ /* 0x000fc80008000000 */
[----:B------:R-:W-:Y:S01]  /*43a0*/  ULEA UR4, UR4, UR7, 0x3 ;  /* 0x0000000704047291 */ /* 0x000fe2000f8e18ff */
[----:B-1----:R-:W-:-:S04]  /*43b0*/  LOP3.LUT R3, R2, UR5, RZ, 0x3c, !PT ;  /* 0x0000000502037c12 */ /* 0x002fc8000f8e3cff */
[----:B------:R-:W-:Y:S01]  /*43c0*/  SHF.L.U32 R3, R3, 0x1f, RZ ;  /* 0x0000001f03037819 */ /* 0x000fe200000006ff */
[----:B------:R-:W-:-:S04]  /*43d0*/  IMAD.U32 R0, RZ, RZ, UR4 ;  /* 0x00000004ff007e24 */ /* 0x000fc8000f8e00ff */
[----:B------:R1:W2:Y:S03]  /*43e0*/  SYNCS.PHASECHK.TRANS64.TRYWAIT P0, [R0+URZ], R3 ;  /* 0x00000003000075a7 */ /* 0x0002a600080011ff */
[----:B--2---:R-:W-:Y:S05]  /*43f0*/  @!P0 NANOSLEEP.SYNCS 0x989680 ;  /* 0x009896800000895d */ /* 0x004fea0003900000 */
[----:B------:R-:W2:Y:S02]  /*4400*/  @!P0 SYNCS.PHASECHK.TRANS64 P0, [R0+URZ], R3 ;  /* 0x00000003000085a7 */ /* 0x000ea400080010ff */
[----:B--2---:R-:W-:Y:S05]  /*4410*/  @P0 BRA `(.L_x_82) ;  /* 0x0000000000200947 */ /* 0x004fea0003800000 */
.L_x_83:
[----:B--2---:R2:W4:Y:S02]  /*4420*/  SYNCS.PHASECHK.TRANS64.TRYWAIT P0, [R0+URZ], R3 ;  /* 0x00000003000075a7 */ /* 0x00452400080011ff */
[----:B----4-:R-:W-:Y:S05]  /*4430*/  @!P0 NANOSLEEP.SYNCS 0x989680 ;  /* 0x009896800000895d */ /* 0x010fea0003900000 */
[----:B------:R-:W4:Y:S02]  /*4440*/  @!P0 SYNCS.PHASECHK.TRANS64 P0, [R0+URZ], R3 ;  /* 0x00000003000085a7 */ /* 0x000f2400080010ff */
[----:B----4-:R-:W-:Y:S05]  /*4450*/  @!P0 BRA `(.L_x_83) ;  /* 0xfffffffc00f08947 */ /* 0x010fea000383ffff */
[----:B------:R-:W-:Y:S05]  /*4460*/  BRA `(.L_x_82) ;  /* 0x00000000000c7947 */ /* 0x000fea0003800000 */
.L_x_78:
[----:B------:R-:W-:-:S04]  /*4470*/  UIADD3 UR4, UPT, UPT, UR41, 0x100, URZ ;  /* 0x0000010029047890 */ /* 0x000fc8000fffe0ff */
[----:B------:R-:W-:-:S09]  /*4480*/  UPRMT UR4, UR69, 0x654, UR4 ;  /* 0x0000065445047896 */ /* 0x000fd20008000004 */
[----:B------:R-:W-:Y:S03]  /*4490*/  SYNCS.ARRIVE.TRANS64.RED.A1T0 RZ, [UR4], RZ ;  /* 0x000000ffffff79a7 */ /* 0x000fe60008100404 */
.L_x_82:
[----:B-12---:R-:W-:Y:S01]  /*44a0*/  SHF.L.U32 R3, RZ, 0x1f, RZ ;  /* 0x0000001fff037819 */ /* 0x006fe200000006ff */
[----:B------:R-:W-:Y:S01]  /*44b0*/  UIADD3 UR4, UPT, UPT, UR41, 0x100, URZ ;  /* 0x0000010029047890 */ /* 0x000fe2000fffe0ff */
[----:B------:R-:W-:Y:S02]  /*44c0*/  PLOP3.LUT P0, PT, PT, PT, UP1, 0x80, 0x8 ;  /* 0x000000000008781c */ /* 0x000fe40003f0f018 */
[----:B------:R-:W1:Y:S02]  /*44d0*/  SYNCS.PHASECHK.TRANS64.TRYWAIT P1, [UR41+0x100], R3 ;  /* 0x00010003ff0075a7 */ /* 0x000e640008021129 */
[----:B-1----:R-:W-:Y:S09]  /*44e0*/  @!P1 BRA `(.L_x_84) ;  /* 0x0000005c00e89947 */ /* 0x002ff20003800000 */
.L_x_179:
[----:B------:R-:W-:Y:S01]  /*44f0*/  @!UP1 UPRMT UR4, UR69, 0x654, UR4 ;  /* 0x0000065445049896 */ /* 0x000fe20008000004 */
[----:B------:R-:W-:Y:S01]  /*4500*/  UMOV UR5, 0xffff ;  /* 0x0000ffff00057882 */ /* 0x000fe20000000000 */
[----:B------:R-:W-:-:S07]  /*4510*/  UMOV UR6, 0x1 ;  /* 0x0000000100067882 */ /* 0x000fce0000000000 */
[----:B------:R-:W-:Y:S01]  /*4520*/  @!P0 SYNCS.ARRIVE.TRANS64.RED.A1T0 RZ, [UR4], RZ ;  /* 0x000000ffffff89a7 */ /* 0x000fe20008100404 */
[----:B------:R-:W-:Y:S01]  /*4530*/  NOP ;  /* 0x0000000000007918 */ /* 0x000fe20000000000 */
[----:B-1----:R-:W1:Y:S01]  /*4540*/  LDS R0, [UR8+0x14] ;  /* 0x00001408ff007984 */ /* 0x002e620008000800 */
[----:B------:R-:W-:-:S04]  /*4550*/  ULOP3.LUT UR4, UR67, 0xffff, URZ, 0xc0, !UPT ;  /* 0x0000ffff43047892 */ /* 0x000fc8000f8ec0ff */
[----:B------:R-:W-:-:S04]  /*4560*/  USHF.R.U32.HI UR4, URZ, 0x5, UR4 ;  /* 0x00000005ff047899 */ /* 0x000fc80008011604 */
[----:B------:R-:W-:Y:S02]  /*4570*/  USHF.L.U32 UR5, UR5, UR4, URZ ;  /* 0x0000000405057299 */ /* 0x000fe400080006ff */
[----:B------:R-:W-:-:S04]  /*4580*/  USHF.L.U32 UR4, UR6, UR4, URZ ;  /* 0x0000000406047299 */ /* 0x000fc800080006ff */
[----:B-1----:R-:W-:-:S04]  /*4590*/  LOP3.LUT R0, R0, UR5, RZ, 0xc0, !PT ;  /* 0x0000000500007c12 */ /* 0x002fc8000f8ec0ff */
[----:B------:R-:W-:-:S13]  /*45a0*/  ISETP.NE.AND P0, PT, R0, UR5, PT ;  /* 0x0000000500007c0c */ /* 0x000fda000bf05270 */
[----:B------:R-:W-:Y:S05]  /*45b0*/  @P0 BRA `(.L_x_85) ;  /* 0x0000000000580947 */ /* 0x000fea0003800000 */
[----:B------:R-:W1:Y:S02]  /*45c0*/  LDS R0, [UR8+0x18] ;  /* 0x00001808ff007984 */ /* 0x000e640008000800 */
[----:B-1----:R-:W-:-:S04]  /*45d0*/  LOP3.LUT R0, R0, UR4, RZ, 0xc0, !PT ;  /* 0x0000000400007c12 */ /* 0x002fc8000f8ec0ff */
[----:B------:R-:W-:-:S13]  /*45e0*/  ISETP.NE.AND P0, PT, R0, UR4, PT ;  /* 0x0000000400007c0c */ /* 0x000fda000bf05270 */
[----:B------:R-:W-:Y:S05]  /*45f0*/  @P0 BRA `(.L_x_86) ;  /* 0x00000000003c0947 */ /* 0x000fea0003800000 */
[----:B------:R-:W1:Y:S01]  /*4600*/  S2R R2, SR_LANEID ;  /* 0x0000000000027919 */ /* 0x000e620000000000 */
[----:B------:R-:W-:Y:S01]  /*4610*/  ULOP3.LUT UR5, URZ, UR5, URZ, 0x33, !UPT ;  /* 0x00000005ff057292 */ /* 0x000fe2000f8e33ff */
[----:B------:R-:W-:Y:S01]  /*4620*/  LOP3.LUT R4, RZ, UR4, RZ, 0x33, !PT ;  /* 0x00000004ff047c12 */ /* 0x000fe2000f8e33ff */
[----:B------:R-:W-:Y:S02]  /*4630*/  VOTEU.ANY UR4, UPT, PT ;  /* 0x0000000000047886 */ /* 0x000fe400038e0100 */
[----:B------:R-:W-:Y:S01]  /*4640*/  UFLO.U32 UR4, UR4 ;  /* 0x00000004000472bd */ /* 0x000fe200080e0000 */
[----:B------:R-:W2:Y:S01]  /*4650*/  REDUX UR6, R4 ;  /* 0x00000000040673c4 */ /* 0x000ea20000000000 */
[----:B------:R-:W-:-:S06]  /*4660*/  IMAD.U32 R0, RZ, RZ, UR5 ;  /* 0x00000005ff007e24 */ /* 0x000fcc000f8e00ff */
[----:B------:R4:W-:Y:S01]  /*4670*/  UTCATOMSWS.AND URZ, UR5 ;  /* 0x0000000500ff79e3 */ /* 0x0009e20008000000 */
[----:B------:R-:W3:Y:S01]  /*4680*/  REDUX UR7, R0 ;  /* 0x00000000000773c4 */ /* 0x000ee20000000000 */
[----:B-1----:R-:W-:Y:S01]  /*4690*/  ISETP.EQ.U32.AND P0, PT, R2, UR4, PT ;  /* 0x0000000402007c0c */ /* 0x002fe2000bf02070 */
[----:B--2---:R-:W-:Y:S01]  /*46a0*/  IMAD.U32 R2, RZ, RZ, UR6 ;  /* 0x00000006ff027e24 */ /* 0x004fe2000f8e00ff */
[----:B---3--:R-:W-:-:S11]  /*46b0*/  MOV R3, UR7 ;  /* 0x0000000700037c02 */ /* 0x008fd60008000f00 */
[----:B------:R4:W-:Y:S04]  /*46c0*/  @P0 ATOMS.AND RZ, [UR8+0x14], R3 ;  /* 0x00001403ffff098c */ /* 0x0009e8000a800008 */
[----:B------:R4:W-:Y:S01]  /*46d0*/  @P0 ATOMS.AND RZ, [UR8+0x18], R2 ;  /* 0x00001802ffff098c */ /* 0x0009e2000a800008 */
[----:B------:R-:W-:Y:S05]  /*46e0*/  BRA `(.L_x_87) ;  /* 0x0000000000147947 */ /* 0x000fea0003800000 */
.L_x_86:
[----:B------:R-:W-:Y:S02]  /*46f0*/  MOV R2, 0x4710 ;  /* 0x0000471000027802 */ /* 0x000fe40000000f00 */
[----:B---3-5:R-:W-:Y:S05]  /*4700*/  CALL.REL.NOINC `($__internal_0_$__cuda_sm10x_tcgen05_guardrail_trap_col_being_dealloced_not_returned_by_alloc) ;  /* 0x0000006000c87944 */ /* 0x028fea0003c00000 */
[----:B------:R-:W-:Y:S05]  /*4710*/  BRA `(.L_x_87) ;  /* 0x0000000000087947 */ /* 0x000fea0003800000 */
.L_x_85:
[----:B------:R-:W-:Y:S02]  /*4720*/  MOV R2, 0x4740 ;  /* 0x0000474000027802 */ /* 0x000fe40000000f00 */
[----:B---3-5:R-:W-:Y:S05]  /*4730*/  CALL.REL.NOINC `($__internal_2_$__cuda_sm10x_tcgen05_guardrail_trap_unallocated_columns_being_dealloced) ;  /* 0x0000006000d47944 */ /* 0x028fea0003c00000 */
.L_x_87:
[----:B------:R-:W-:Y:S01]  /*4740*/  NOP ;  /* 0x0000000000007918 */ /* 0x000fe20000000000 */
[----:B----4-:R-:W-:Y:S05]  /*4750*/  EXIT ;  /* 0x000000000000794d */ /* 0x010fea0003800000 */
.L_x_58:
[----:B------:R-:W-:-:S09]  /*4760*/  UISETP.NE.OR UP0, UPT, UR18, 0x3, !UP3 ;  /* 0x000000031200788c */ /* 0x000fd2000df05670 */
[----:B------:R-:W-:Y:S05]  /*4770*/  BRA.U UP0, `(.L_x_88) ;  /* 0x0000001100547547 */ /* 0x000fea000b800000 */
[----:B------:R-:W1:Y:S01]  /*4780*/  LDCU UR31, c[0x0][0x370] ;  /* 0x00006e00ff1f77ac */ /* 0x000e620008000800 */
[----:B------:R-:W2:Y:S01]  /*4790*/  LDC.64 R16, c[0x0][0x348] ;  /* 0x0000d200ff107b82 */ /* 0x000ea20000000a00 */
[----:B------:R-:W-:Y:S02]  /*47a0*/  HFMA2 R13, -RZ, RZ, 0, 0 ;  /* 0x00000000ff0d7431 */ /* 0x000fe400000001ff */
[----:B------:R-:W-:Y:S01]  /*47b0*/  IMAD.MOV.U32 R15, RZ, RZ, 0x1 ;  /* 0x00000001ff0f7424 */ /* 0x000fe200078e00ff */
[----:B------:R-:W1:Y:S01]  /*47c0*/  LDCU.128 UR48, c[0x0][0xb10] ;  /* 0x00016200ff3077ac */ /* 0x000e620008000c00 */
[----:B------:R-:W-:Y:S01]  /*47d0*/  IMAD.MOV.U32 R14, RZ, RZ, RZ ;  /* 0x000000ffff0e7224 */ /* 0x000fe200078e00ff */
[----:B------:R-:W-:Y:S01]  /*47e0*/  MOV R7, 0x2000 ;  /* 0x0000200000077802 */ /* 0x000fe20000000f00 */
[----:B------:R-:W3:Y:S01]  /*47f0*/  LDCU UR30, c[0x0][0x374] ;  /* 0x00006e80ff1e77ac */ /* 0x000ee20008000800 */
[----:B------:R-:W4:Y:S01]  /*4800*/  LDC.64 R2, c[0x0][0x888] ;  /* 0x00022200ff027b82 */ /* 0x000f220000000a00 */
[----:B------:R-:W3:Y:S01]  /*4810*/  LDCU UR15, c[0x0][0xb0c] ;  /* 0x00016180ff0f77ac */ /* 0x000ee20008000800 */
[----:B------:R-:W2:Y:S06]  /*4820*/  LDCU UR41, c[0x0][0xb20] ;  /* 0x00016400ff2977ac */ /* 0x000eac0008000800 */
[----:B------:R-:W4:Y:S01]  /*4830*/  LDC.64 R4, c[0x0][0x890] ;  /* 0x00022400ff047b82 */ /* 0x000f220000000a00 */
[----:B------:R-:W2:Y:S01]  /*4840*/  LDCU UR4, c[0x0][0xb30] ;  /* 0x00016600ff0477ac */ /* 0x000ea20008000800 */
[----:B------:R-:W-:Y:S01]  /*4850*/  UMOV UR21, 0x400 ;  /* 0x0000040000157882 */ /* 0x000fe20000000000 */
[----:B-1----:R-:W-:-:S02]  /*4860*/  UIMAD.WIDE.U32 UR6, UR31, UR48, URZ ;  /* 0x000000301f0672a5 */ /* 0x002fc4000f8e00ff */
[----:B---3--:R-:W-:Y:S02]  /*4870*/  UIMAD.WIDE.U32 UR8, UR30, UR51, URZ ;  /* 0x000000331e0872a5 */ /* 0x008fe4000f8e00ff */
[----:B------:R-:W-:Y:S02]  /*4880*/  ULEA UR21, UR47, UR21, 0x18 ;  /* 0x000000152f157291 */ /* 0x000fe4000f8ec0ff */
[----:B------:R-:W-:Y:S02]  /*4890*/  UPLOP3.LUT UP3, UPT, UPT, UPT, UPT, 0x40, 0x4 ;  /* 0x000000000004789c */ /* 0x000fe40003f6e870 */
[----:B------:R-:W-:Y:S01]  /*48a0*/  UIADD3 UR37, UPT, UPT, UR21, 0x48, URZ ;  /* 0x0000004815257890 */ /* 0x000fe2000fffe0ff */
[----:B------:R-:W-:Y:S01]  /*48b0*/  UMOV UR6, UR7 ;  /* 0x0000000700067c82 */ /* 0x000fe20008000000 */
[----:B------:R-:W-:Y:S01]  /*48c0*/  UMOV UR38, UR9 ;  /* 0x0000000900267c82 */ /* 0x000fe20008000000 */
[----:B------:R-:W-:Y:S02]  /*48d0*/  UISETP.GE.AND UP0, UPT, UR42, 0x1, UPT ;  /* 0x000000012a00788c */ /* 0x000fe4000bf06270 */
[----:B------:R-:W-:Y:S01]  /*48e0*/  UISETP.NE.AND UP4, UPT, UR42, 0x1, UPT ;  /* 0x000000012a00788c */ /* 0x000fe2000bf85270 */
[----:B------:R-:W1:Y:S01]  /*48f0*/  LDCU.64 UR22, c[0x0][0xb28] ;  /* 0x00016500ff1677ac */ /* 0x000e620008000a00 */
[----:B------:R-:W-:-:S02]  /*4900*/  UISETP.NE.AND UP6, UPT, UR15, 0x1, UPT ;  /* 0x000000010f00788c */ /* 0x000fc4000bfc5270 */
[----:B------:R-:W-:Y:S02]  /*4910*/  UISETP.NE.AND UP5, UPT, UR50, 0x1, UPT ;  /* 0x000000013200788c */ /* 0x000fe4000bfa5270 */
[----:B------:R-:W-:Y:S02]  /*4920*/  UIADD3 UR33, UPT, UPT, UR21, 0x30, URZ ;  /* 0x0000003015217890 */ /* 0x000fe4000fffe0ff */
[----:B------:R-:W-:Y:S02]  /*4930*/  UIADD3 UR25, UPT, UPT, UR21, 0x38, URZ ;  /* 0x0000003815197890 */ /* 0x000fe4000fffe0ff */
[----:B------:R-:W-:Y:S02]  /*4940*/  UIADD3 UR17, UPT, UPT, UR21, 0x40, URZ ;  /* 0x0000004015117890 */ /* 0x000fe4000fffe0ff */
[----:B------:R-:W-:Y:S02]  /*4950*/  UPRMT UR37, UR47, 0x654, UR37 ;  /* 0x000006542f257896 */ /* 0x000fe40008000025 */
[----:B------:R-:W-:-:S02]  /*4960*/  USHF.R.U32.HI UR39, URZ, UR49, UR6 ;  /* 0x00000031ff277299 */ /* 0x000fc40008011606 */
[----:B--2---:R-:W-:Y:S02]  /*4970*/  USHF.R.U32.HI UR38, URZ, UR41, UR38 ;  /* 0x00000029ff267299 */ /* 0x004fe40008011626 */
[----:B------:R-:W-:-:S11]  /*4980*/  UISETP.NE.AND UP2, UPT, UR4, 0x1, UPT ;  /* 0x000000010400788c */ /* 0x000fd6000bf45270 */
.L_x_99:
[C---:B------:R-:W-:Y:S02]  /*4990*/  LEA R12, R14.reuse, UR21, 0x3 ;  /* 0x000000150e0c7c11 */ /* 0x040fe4000f8e18ff */
[----:B------:R-:W-:Y:S02]  /*49a0*/  SHF.L.U32 R9, R13, 0x1f, RZ ;  /* 0x0000001f0d097819 */ /* 0x000fe400000006ff */
[----:B------:R-:W-:Y:S02]  /*49b0*/  LEA R10, R14, UR21, 0x4 ;  /* 0x000000150e0a7c11 */ /* 0x000fe4000f8e20ff */
[----:B--2---:R-:W2:Y:S02]  /*49c0*/  SYNCS.PHASECHK.TRANS64.TRYWAIT P0, [R12+URZ+0x80], R9 ;  /* 0x000080090c0075a7 */ /* 0x004ea400080011ff */
[----:B--2---:R-:W-:Y:S05]  /*49d0*/  @!P0 BRA `(.L_x_89) ;  /* 0x0000005800c48947 */ /* 0x004fea0003800000 */
.L_x_180:
[----:B--2---:R-:W2:Y:S01]  /*49e0*/  LDS.128 R8, [R10+0x110] ;  /* 0x000110000a087984 */ /* 0x004ea20000000c00 */
[----:B------:R-:W-:Y:S01]  /*49f0*/  UISETP.GE.AND UP0, UPT, UR42, 0x1, UPT ;  /* 0x000000012a00788c */ /* 0x000fe2000bf06270 */
[----:B------:R-:W-:Y:S01]  /*4a00*/  @!PT LDS RZ, [RZ] ;  /* 0x00000000fffff984 */ /* 0x000fe20000000800 */
[----:B------:R-:W-:Y:S01]  /*4a10*/  @!PT LDS RZ, [RZ] ;  /* 0x00000000fffff984 */ /* 0x000fe20000000800 */
[----:B------:R-:W-:Y:S01]  /*4a20*/  @!PT LDS RZ, [RZ] ;  /* 0x00000000fffff984 */ /* 0x000fe20000000800 */
[----:B------:R-:W-:Y:S01]  /*4a30*/  @!PT LDS RZ, [RZ] ;  /* 0x00000000fffff984 */ /* 0x000fe20000000800 */
[----:B------:R3:W-:Y:S06]  /*4a40*/  MEMBAR.ALL.CTA ;  /* 0x0000000000007992 */ /* 0x0007ec0000008000 */
[----:B---3--:R-:W3:Y:S01]  /*4a50*/  FENCE.VIEW.ASYNC.S ;  /* 0x00000000000073c6 */ /* 0x008ee20000000000 */
[----:B--2---:R-:W-:Y:S11]  /*4a60*/  LOP3.LUT P0, RZ, R10, 0x1, RZ, 0xc0, !PT ;  /* 0x000000010aff7812 */ /* 0x004ff6000780c0ff */
[----:B------:R-:W-:Y:S02]  /*4a70*/  @!UPT UIADD3 URZ, UPT, UPT, URZ, URZ, URZ ;  /* 0x000000fffffff290 */ /* 0x000fe4000fffe0ff */
[----:B---3--:R-:W-:Y:S01]  /*4a80*/  VOTEU.ANY UP1, P0 ;  /* 0x0000000000ff7886 */ /* 0x008fe20000020100 */
[----:B------:R-:W-:Y:S11]  /*4a90*/  PLOP3.LUT P0, PT, PT, PT, UP1, 0x80, 0x8 ;  /* 0x000000000008781c */ /* 0x000ff60003f0f018 */
[----:B------:R-:W-:Y:S02]  /*4aa0*/  @!UPT UIADD3 URZ, UPT, UPT, URZ, URZ, URZ ;  /* 0x000000fffffff290 */ /* 0x000fe4000fffe0ff */
[----:B------:R-:W-:Y:S02]  /*4ab0*/  @P0 SHF.R.U32.HI R0, RZ, 0x10, R9 ;  /* 0x00000010ff000819 */ /* 0x000fe40000011609 */
[----:B------:R-:W-:Y:S02]  /*4ac0*/  @P0 MOV R6, R8 ;  /* 0x0000000800060202 */ /* 0x000fe40000000f00 */
[----:B------:R-:W-:Y:S01]  /*4ad0*/  @P0 R2UR UR4, R0 ;  /* 0x00000000000402ca */ /* 0x000fe200000e0000 */
[----:B------:R-:W-:Y:S01]  /*4ae0*/  VIADD R0, R12, 0x90 ;  /* 0x000000900c007836 */ /* 0x000fe20000000000 */
[----:B------:R-:W-:Y:S02]  /*4af0*/  @P0 LOP3.LUT R8, R9, 0xffff, RZ, 0xc0, !PT ;  /* 0x0000ffff09080812 */ /* 0x000fe400078ec0ff */
[----:B------:R-:W-:Y:S02]  /*4b00*/  @P0 R2UR UR6, R6 ;  /* 0x00000000060602ca */ /* 0x000fe400000e0000 */
[----:B------:R-:W-:Y:S02]  /*4b10*/  PRMT R0, RZ, 0x654, R0 ;  /* 0x00000654ff007816 */ /* 0x000fe40000000000 */
[----:B------:R-:W-:Y:S02]  /*4b20*/  @P0 R2UR UR5, R8 ;  /* 0x00000000080502ca */ /* 0x000fe400000e0000 */
[----:B------:R2:W-:Y:S03]  /*4b30*/  SYNCS.ARRIVE.TRANS64.RED.A1T0 RZ, [R0+URZ], RZ ;  /* 0x000000ff00ff79a7 */ /* 0x0005e600081004ff */
[----:B------:R-:W-:Y:S04]  /*4b40*/  @UP1 UMOV UR29, UR4 ;  /* 0x00000004001d1c82 */ /* 0x000fe80008000000 */
[----:B------:R-:W-:Y:S04]  /*4b50*/  @UP1 UMOV UR14, UR6 ;  /* 0x00000006000e1c82 */ /* 0x000fe80008000000 */
[----:B------:R-:W-:Y:S01]  /*4b60*/  @UP1 UMOV UR13, UR5 ;  /* 0x00000005000d1c82 */ /* 0x000fe20008000000 */
[----:B------:R-:W-:Y:S05]  /*4b70*/  BRA.U !UP0, `(.L_x_90) ;  /* 0x0000000108a47547 */ /* 0x000fea000b800000 */
[----:B------:R-:W-:Y:S02]  /*4b80*/  UIMAD.WIDE.U32 UR18, UR13, UR51, URZ ;  /* 0x000000330d1272a5 */ /* 0x000fe4000f8e00ff */
[----:B------:R-:W-:Y:S02]  /*4b90*/  UIMAD.WIDE.U32 UR26, UR14, UR48, URZ ;  /* 0x000000300e1a72a5 */ /* 0x000fe4000f8e00ff */
[----:B------:R-:W-:Y:S02]  /*4ba0*/  USEL UR4, UR30, UR38, !UP5 ;  /* 0x000000261e047287 */ /* 0x000fe4000e800000 */
[----:B------:R-:W-:Y:S02]  /*4bb0*/  USEL UR7, UR31, UR39, !UP6 ;  /* 0x000000271f077287 */ /* 0x000fe4000f000000 */
[----:B-1----:R-:W-:Y:S02]  /*4bc0*/  UIMAD.WIDE.U32 UR8, UR4, UR22, URZ ;  /* 0x00000016040872a5 */ /* 0x002fe4000f8e00ff */
[----:B------:R-:W-:Y:S01]  /*4bd0*/  UIMAD.WIDE.U32 UR10, UR7, UR22, URZ ;  /* 0x00000016070a72a5 */ /* 0x000fe2000f8e00ff */
[----:B------:R-:W-:Y:S02]  /*4be0*/  UMOV UR5, UR19 ;  /* 0x0000001300057c82 */ /* 0x000fe40008000000 */
[----:B------:R-:W-:Y:S03]  /*4bf0*/  USHF.R.U32.HI UR6, URZ, UR41, UR5 ;  /* 0x00000029ff067299 */ /* 0x000fe60008011605 */
[----:B------:R-:W-:Y:S01]  /*4c00*/  UMOV UR5, UR27 ;  /* 0x0000001b00057c82 */ /* 0x000fe20008000000 */
[----:B------:R-:W-:Y:S02]  /*4c10*/  USEL UR6, UR13, UR6, !UP5 ;  /* 0x000000060d067287 */ /* 0x000fe4000e800000 */
[----:B------:R-:W-:Y:S03]  /*4c20*/  USHF.R.U32.HI UR12, URZ, UR49, UR5 ;  /* 0x00000031ff0c7299 */ /* 0x000fe60008011605 */
[----:B------:R-:W-:Y:S02]  /*4c30*/  UMOV UR5, UR9 ;  /* 0x0000000900057c82 */ /* 0x000fe40008000000 */
[----:B------:R-:W-:Y:S03]  /*4c40*/  @UP4 USHF.R.U32.HI UR4, URZ, UR23, UR5 ;  /* 0x00000017ff044299 */ /* 0x000fe60008011605 */
[----:B------:R-:W-:Y:S01]  /*4c50*/  UMOV UR5, UR11 ;  /* 0x0000000b00057c82 */ /* 0x000fe20008000000 */
[----:B------:R-:W-:Y:S02]  /*4c60*/  UIMAD UR4, UR42, UR4, URZ ;  /* 0x000000042a0472a4 */ /* 0x000fe4000f8e02ff */
[----:B------:R-:W-:Y:S02]  /*4c70*/  @UP4 USHF.R.U32.HI UR7, URZ, UR23, UR5 ;  /* 0x00000017ff074299 */ /* 0x000fe40008011605 */
[----:B------:R-:W-:Y:S02]  /*4c80*/  UIMAD.WIDE.U32 UR10, UR6, UR22, URZ ;  /* 0x00000016060a72a5 */ /* 0x000fe4000f8e00ff */
[----:B------:R-:W-:Y:S02]  /*4c90*/  USEL UR5, UR14, UR12, !UP6 ;  /* 0x0000000c0e057287 */ /* 0x000fe4000f000000 */
[----:B------:R-:W-:Y:S02]  /*4ca0*/  UIMAD UR8, UR42, UR7, URZ ;  /* 0x000000072a0872a4 */ /* 0x000fe4000f8e02ff */
[----:B------:R-:W-:Y:S03]  /*4cb0*/  UISETP.GE.AND UP0, UPT, UR6, UR4, UPT ;  /* 0x000000040600728c */ /* 0x000fe6000bf06270 */
[----:B------:R-:W-:Y:S01]  /*4cc0*/  UMOV UR4, UR11 ;  /* 0x0000000b00047c82 */ /* 0x000fe20008000000 */
[----:B------:R-:W-:Y:S02]  /*4cd0*/  UISETP.GE.OR UP0, UPT, UR5, UR8, UP0 ;  /* 0x000000080500728c */ /* 0x000fe40008706670 */
[----:B------:R-:W-:Y:S02]  /*4ce0*/  USHF.R.U32.HI UR4, URZ, UR23, UR4 ;  /* 0x00000017ff047299 */ /* 0x000fe40008011604 */
[----:B------:R-:W-:Y:S02]  /*4cf0*/  UIMAD.WIDE.U32 UR8, UR5, UR22, URZ ;  /* 0x00000016050872a5 */ /* 0x000fe4000f8e00ff */
[----:B------:R-:W-:Y:S04]  /*4d00*/  USEL UR10, UR6, UR4, !UP4 ;  /* 0x00000004060a7287 */ /* 0x000fe8000e000000 */
[----:B------:R-:W-:Y:S01]  /*4d10*/  UIADD3 UR11, UPT, UPT, -UR10, URZ, URZ ;  /* 0x000000ff0a0b7290 */ /* 0x000fe2000fffe1ff */
[----:B------:R-:W-:Y:S02]  /*4d20*/  @!UP0 UMOV UR4, UR9 ;  /* 0x0000000900048c82 */ /* 0x000fe40008000000 */
[----:B------:R-:W-:Y:S02]  /*4d30*/  @!UP0 USHF.R.U32.HI UR4, URZ, UR23, UR4 ;  /* 0x00000017ff048299 */ /* 0x000fe40008011604 */
[----:B------:R-:W-:Y:S02]  /*4d40*/  UIMAD UR8, UR42, UR11, UR6 ;  /* 0x0000000b2a0872a4 */ /* 0x000fe4000f8e0206 */
[----:B------:R-:W-:Y:S04]  /*4d50*/  @!UP0 USEL UR4, UR5, UR4, !UP4 ;  /* 0x0000000405048287 */ /* 0x000fe8000e000000 */
[----:B------:R-:W-:Y:S02]  /*4d60*/  @!UP0 UIMAD UR8, UR7, UR8, UR4 ;  /* 0x00000008070882a4 */ /* 0x000fe4000f8e0204 */
[----:B------:R-:W-:Y:S02]  /*4d70*/  @!UP0 UIADD3 UR9, UPT, UPT, UR10, -UR4, URZ ;  /* 0x800000040a098290 */ /* 0x000fe4000fffe0ff */
[----:B------:R-:W-:Y:S02]  /*4d80*/  UIADD3 UR4, UPT, UPT, -UR5, URZ, URZ ;  /* 0x000000ff05047290 */ /* 0x000fe4000fffe1ff */
[----:B------:R-:W-:Y:S02]  /*4d90*/  UIADD3 UR7, UPT, UPT, -UR6, URZ, URZ ;  /* 0x000000ff06077290 */ /* 0x000fe4000fffe1ff */
[----:B------:R-:W-:Y:S02]  /*4da0*/  @!UP0 UIMAD UR6, UR9, UR42, UR5 ;  /* 0x0000002a090682a4 */ /* 0x000fe4000f8e0205 */
[----:B------:R-:W-:Y:S02]  /*4db0*/  UIMAD UR14, UR15, UR4, UR14 ;  /* 0x000000040f0e72a4 */ /* 0x000fe4000f8e020e */
[----:B------:R-:W-:Y:S01]  /*4dc0*/  UIMAD UR13, UR50, UR7, UR13 ;  /* 0x00000007320d72a4 */ /* 0x000fe2000f8e020d */
[----:B------:R-:W-:Y:S02]  /*4dd0*/  @!UP0 UMOV UR5, UR8 ;  /* 0x0000000800058c82 */ /* 0x000fe40008000000 */
[----:B------:R-:W-:Y:S02]  /*4de0*/  UIMAD UR14, UR5, UR15, UR14 ;  /* 0x0000000f050e72a4 */ /* 0x000fe4000f8e020e */
[----:B------:R-:W-:Y:S11]  /*4df0*/  UIMAD UR13, UR6, UR50, UR13 ;  /* 0x00000032060d72a4 */ /* 0x000ff6000f8e020d */
[----:B------:R-:W-:Y:S01]  /*4e00*/  @!UPT UIADD3 URZ, UPT, UPT, URZ, URZ, URZ ;  /* 0x000000fffffff290 */ /* 0x000fe2000fffe0ff */
.L_x_90:
[----:B------:R-:W3:Y:S01]  /*4e10*/  @!UP2 LDCU.128 UR8, c[0x0][0xb10] ;  /* 0x00016200ff08a7ac */ /* 0x000ee20008000c00 */
[C---:B----4-:R-:W-:Y:S02]  /*4e20*/  ISETP.NE.U32.AND P1, PT, R4.reuse, RZ, PT ;  /* 0x000000ff0400720c */ /* 0x050fe40003f25070 */
[----:B------:R-:W-:Y:S02]  /*4e30*/  ISETP.NE.U32.AND P0, PT, R4, RZ, PT ;  /* 0x000000ff0400720c */ /* 0x000fe40003f05070 */
[C---:B------:R-:W-:Y:S02]  /*4e40*/  ISETP.NE.AND.EX P1, PT, R5.reuse, RZ, PT, P1 ;  /* 0x000000ff0500720c */ /* 0x040fe40003f25310 */
[----:B------:R-:W-:Y:S01]  /*4e50*/  ISETP.NE.AND.EX P0, PT, R5, RZ, PT, P0 ;  /* 0x000000ff0500720c */ /* 0x000fe20003f05300 */
[----:B------:R-:W4:Y:S01]  /*4e60*/  @!UP2 LDCU UR5, c[0x0][0xb0c] ;  /* 0x00016180ff05a7ac */ /* 0x000f220008000800 */
[----:B------:R-:W-:Y:S01]  /*4e70*/  SHF.L.U32 R9, R15, 0x1f, RZ ;  /* 0x0000001f0f097819 */ /* 0x000fe200000006ff */
[----:B------:R-:W-:Y:S02]  /*4e80*/  USHF.L.U32 UR35, UR16, 0x7, URZ ;  /* 0x0000000710237899 */ /* 0x000fe400080006ff */
[----:B------:R-:W-:Y:S02]  /*4e90*/  USHF.L.U32 UR34, UR20, 0x7, URZ ;  /* 0x0000000714227899 */ /* 0x000fe400080006ff */
[----:B---3--:R-:W-:Y:S07]  /*4ea0*/  UIMAD.WIDE.U32 UR6, UR14, UR8, URZ ;  /* 0x000000080e0672a5 */ /* 0x008fee000f8e00ff */
[----:B------:R-:W-:Y:S01]  /*4eb0*/  @!UP2 UMOV UR4, UR7 ;  /* 0x000000070004ac82 */ /* 0x000fe20008000000 */
[----:B----4-:R-:W-:Y:S02]  /*4ec0*/  @!UP2 UISETP.NE.AND UP0, UPT, UR5, 0x1, UPT ;  /* 0x000000010500a88c */ /* 0x010fe4000bf05270 */
[----:B------:R-:W-:Y:S02]  /*4ed0*/  @!UP2 USHF.R.U32.HI UR4, URZ, UR9, UR4 ;  /* 0x00000009ff04a299 */ /* 0x000fe40008011604 */
[----:B------:R-:W-:Y:S02]  /*4ee0*/  UIMAD.WIDE.U32 UR6, UR13, UR11, URZ ;  /* 0x0000000b0d0672a5 */ /* 0x000fe4000f8e00ff */
[----:B------:R-:W-:Y:S02]  /*4ef0*/  @!UP2 USEL UR8, UR14, UR4, !UP0 ;  /* 0x000000040e08a287 */ /* 0x000fe4000c000000 */
[----:B------:R-:W-:Y:S03]  /*4f00*/  @!UP2 UISETP.NE.AND UP0, UPT, UR10, 0x1, UPT ;  /* 0x000000010a00a88c */ /* 0x000fe6000bf05270 */
[----:B------:R-:W-:Y:S02]  /*4f10*/  @!UP2 UMOV UR6, UR7 ;  /* 0x000000070006ac82 */ /* 0x000fe40008000000 */
[----:B------:R-:W3:Y:S02]  /*4f20*/  @!UP2 LDCU UR4, c[0x0][0xb20] ;  /* 0x00016400ff04a7ac */ /* 0x000ee40008000800 */
[----:B---3--:R-:W-:Y:S04]  /*4f30*/  @!UP2 USHF.R.U32.HI UR6, URZ, UR4, UR6 ;  /* 0x00000004ff06a299 */ /* 0x008fe80008011606 */
[----:B------:R-:W-:Y:S04]  /*4f40*/  @!UP2 USEL UR6, UR13, UR6, !UP0 ;  /* 0x000000060d06a287 */ /* 0x000fe8000c000000 */
[----:B------:R-:W-:Y:S02]  /*4f50*/  @!UP2 UIADD3 UR4, UPT, UPT, -UR8, UR6, URZ ;  /* 0x000000060804a290 */ /* 0x000fe4000fffe1ff */
[----:B------:R-:W-:Y:S02]  /*4f60*/  @!UP2 UIADD3 UR6, UPT, UPT, UR8, -UR6, URZ ;  /* 0x800000060806a290 */ /* 0x000fe4000fffe0ff */
[----:B------:R-:W-:Y:S02]  /*4f70*/  @!UP2 UIMAD UR14, UR4, UR5, UR14 ;  /* 0x00000005040ea2a4 */ /* 0x000fe4000f8e020e */
[----:B------:R-:W-:Y:S01]  /*4f80*/  @!UP2 UIMAD UR13, UR6, UR10, UR13 ;  /* 0x0000000a060da2a4 */ /* 0x000fe2000f8e020d */
[----:B------:R-:W-:Y:S11]  /*4f90*/  BRA.U UP3, `(.L_x_91) ;  /* 0x0000000103107547 */ /* 0x000ff6000b800000 */
[----:B--2---:R-:W-:Y:S04]  /*4fa0*/  MOV R0, UR40 ;  /* 0x0000002800007c02 */ /* 0x004fe80008000f00 */
[----:B------:R-:W-:Y:S04]  /*4fb0*/  SHF.L.U32 R11, R0, 0x1f, RZ ;  /* 0x0000001f000b7819 */ /* 0x000fe800000006ff */
[----:B------:R-:W2:Y:S02]  /*4fc0*/  SYNCS.PHASECHK.TRANS64.TRYWAIT P2, [UR21+0x78], R11 ;  /* 0x0000780bff0075a7 */ /* 0x000ea40008041115 */
[----:B--2---:R-:W-:Y:S05]  /*4fd0*/  @!P2 BRA `(.L_x_92) ;  /* 0x000000540058a947 */ /* 0x004fea0003800000 */
.L_x_91:
[----:B------:R-:W-:Y:S05]  /*4fe0*/  @!P1 BRA `(.L_x_93) ;  /* 0x0000000000309947 */ /* 0x000fea0003800000 */
[----:B------:R-:W-:Y:S01]  /*4ff0*/  ISETP.NE.U32.AND P1, PT, R2, RZ, PT ;  /* 0x000000ff0200720c */ /* 0x000fe20003f25070 */
[----:B------:R-:W3:Y:S01]  /*5000*/  LDCU.64 UR4, c[0x0][0x358] ;  /* 0x00006b00ff0477ac */ /* 0x000ee20008000a00 */
[----:B------:R-:W-:Y:S02]  /*5010*/  IMAD.MOV.U32 R80, RZ, RZ, 0x1 ;  /* 0x00000001ff507424 */ /* 0x000fe400078e00ff */
[----:B------:R-:W-:Y:S11]  /*5020*/  ISETP.NE.AND.EX P1, PT, R3, RZ, PT, P1 ;  /* 0x000000ff0300720c */ /* 0x000ff60003f25310 */
[----:B------:R-:W-:Y:S02]  /*5030*/  @!UPT UIADD3 URZ, UPT, UPT, URZ, URZ, URZ ;  /* 0x000000fffffff290 */ /* 0x000fe4000fffe0ff */
[----:B--2---:R-:W2:Y:S01]  /*5040*/  @P1 LDC.64 R10, c[0x0][0x888] ;  /* 0x00022200ff0a1b82 */ /* 0x004ea20000000a00 */
[----:B------:R-:W-:Y:S04]  /*5050*/  @P1 IMAD R0, R4, UR36, RZ ;  /* 0x0000002404001c24 */ /* 0x000fe8000f8e02ff */
[----:B--2---:R-:W-:Y:S04]  /*5060*/  @P1 IMAD.WIDE R10, R0, 0x4, R10 ;  /* 0x00000004000a1825 */ /* 0x004fe800078e020a */
[----:B------:R-:W-:Y:S01]  /*5070*/  HFMA2 R0, -RZ, RZ, 0, 5.9604644775390625e-08 ;  /* 0x00000001ff007431 */ /* 0x000fe200000001ff */
[----:B---3-5:R3:W5:Y:S04]  /*5080*/  @P1 LDG.E R41, desc[UR4][R10.64] ;  /* 0x000000040a291981 */ /* 0x028768000c1e1900 */
[----:B------:R-:W-:Y:S01]  /*5090*/  @!P1 PRMT R80, R0, 0x7610, R80 ;  /* 0x0000761000509816 */ /* 0x000fe20000000050 */
[----:B---3--:R-:W4:Y:S06]  /*50a0*/  @!P1 LDC R41, c[0x0][0x880] ;  /* 0x00022000ff299b82 */ /* 0x008f2c0000000800 */
.L_x_93:
[----:B----45:R-:W-:Y:S01]  /*50b0*/  @!P0 FSETP.EQ.AND P1, PT, R41, RZ, PT ;  /* 0x000000ff2900820b */ /* 0x030fe20003f22000 */
[----:B------:R-:W-:Y:S01]  /*50c0*/  @!UPT UIADD3 URZ, UPT, UPT, URZ, URZ, URZ ;  /* 0x000000fffffff290 */ /* 0x000fe2000fffe0ff */
[----:B------:R-:W-:Y:S11]  /*50d0*/  @!P0 BRA `(.L_x_94) ;  /* 0x0000000000188947 */ /* 0x000ff60003800000 */
[----:B------:R-:W-:Y:S02]  /*50e0*/  LOP3.LUT P0, RZ, R80, 0xff, RZ, 0xc0, !PT ;  /* 0x000000ff50ff7812 */ /* 0x000fe4000780c0ff */
[----:B------:R-:W-:Y:S04]  /*50f0*/  ISETP.NE.U32.AND P1, PT, R2, RZ, PT ;  /* 0x000000ff0200720c */ /* 0x000fe80003f25070 */
[----:B------:R-:W-:Y:S04]  /*5100*/  ISETP.NE.AND.EX P1, PT, R3, RZ, PT, P1 ;  /* 0x000000ff0300720c */ /* 0x000fe80003f25310 */
[----:B------:R-:W-:Y:S03]  /*5110*/  PLOP3.LUT P1, PT, P1, PT, PT, 0x8, 0x80 ;  /* 0x000000000080781c */ /* 0x000fe60000f2e170 */
[----:B------:R-:W-:Y:S11]  /*5120*/  @P0 FSETP.EQ.AND P1, PT, R41, RZ, PT ;  /* 0x000000ff2900020b */ /* 0x000ff60003f22000 */
[----:B------:R-:W-:Y:S02]  /*5130*/  @!UPT UIADD3 URZ, UPT, UPT, URZ, URZ, URZ ;  /* 0x000000fffffff290 */ /* 0x000fe4000fffe0ff */
.L_x_94:
[----:B------:R-:W3:Y:S01]  /*5140*/  SYNCS.PHASECHK.TRANS64.TRYWAIT P2, [UR21+0x50], R9 ;  /* 0x00005009ff0075a7 */ /* 0x000ee20008041115 */
[----:B------:R-:W-:Y:S04]  /*5150*/  ELECT P0, URZ, PT ;  /* 0x0000000000ff782f */ /* 0x000fe80003800000 */
[----:B------:R-:W-:Y:S11]  /*5160*/  PLOP3.LUT P1, PT, P1, P0, PT, 0xf2, 0x2f ;  /* 0x00000000002f781c */ /* 0x000ff60000f21e72 */
[----:B------:R-:W-:Y:S02]  /*5170*/  @!UPT UIADD3 URZ, UPT, UPT, URZ, URZ, URZ ;  /* 0x000000fffffff290 */ /* 0x000fe4000fffe0ff */
[----:B------:R-:W-:Y:S05]  /*5180*/  @!P1 IADD3 R8, P0, PT, R16, 0x580, RZ ;  /* 0x0000058010089810 */ /* 0x000fea0007f1e0ff */
[----:B------:R-:W-:Y:S01]  /*5190*/  @!P1 IMAD.X R6, RZ, RZ, R17, P0 ;  /* 0x000000ffff069224 */ /* 0x000fe200000e0611 */
[----:B---3--:R-:W-:Y:S07]  /*51a0*/  @!P2 BRA `(.L_x_95) ;  /* 0x0000005000fca947 */ /* 0x008fee0003800000 */
.L_x_183:
[----:B------:R-:W-:Y:S01]  /*51b0*/  @!P1 R2UR UR5, R8 ;  /* 0x00000000080592ca */ /* 0x000fe200000e0000 */
[----:B------:R-:W-:Y:S01]  /*51c0*/  VOTEU.ALL UP0, P1 ;  /* 0x0000000000ff7886 */ /* 0x000fe20000800000 */
[----:B------:R-:W-:Y:S01]  /*51d0*/  @!P1 R2UR UR4, R6 ;  /* 0x00000000060492ca */ /* 0x000fe200000e0000 */
[----:B--2---:R-:W-:Y:S01]  /*51e0*/  @!P1 IMAD.MOV.U32 R0, RZ, RZ, 0x2000 ;  /* 0x00002000ff009424 */ /* 0x004fe200078e00ff */
[----:B------:R-:W-:Y:S01]  /*51f0*/  UMOV UR8, 0x0 ;  /* 0x0000000000087882 */ /* 0x000fe20000000000 */
[----:B------:R-:W-:Y:S01]  /*5200*/  UMOV UR9, 0x10000000 ;  /* 0x1000000000097882 */ /* 0x000fe20000000000 */
[----:B------:R-:W-:Y:S01]  /*5210*/  @!UP0 UIADD3 UR32, UPT, UPT, UR21, 0x200, URZ ;  /* 0x0000020015208890 */ /* 0x000fe2000fffe0ff */
[----:B------:R-:W-:Y:S01]  /*5220*/  @!P1 IADD3 R8, P0, PT, R16, 0x580, RZ ;  /* 0x0000058010089810 */ /* 0x000fe20007f1e0ff */
[----:B------:R-:W-:Y:S01]  /*5230*/  VOTEU.ALL UP0, P1 ;  /* 0x0000000000ff7886 */ /* 0x000fe20000800000 */
[----:B------:R-:W-:Y:S03]  /*5240*/  UPRMT UR6, UR47, 0x654, UR33 ;  /* 0x000006542f067896 */ /* 0x000fe60008000021 */
[----:B------:R-:W-:Y:S02]  /*5250*/  @!P1 IMAD.X R6, RZ, RZ, R17, P0 ;  /* 0x000000ffff069224 */ /* 0x000fe400000e0611 */
[----:B------:R-:W-:Y:S02]  /*5260*/  IMAD.U32 R10, RZ, RZ, UR5 ;  /* 0x00000005ff0a7e24 */ /* 0x000fe4000f8e00ff */
[----:B------:R-:W-:Y:S03]  /*5270*/  IMAD.U32 R11, RZ, RZ, UR4 ;  /* 0x00000004ff0b7e24 */ /* 0x000fe6000f8e00ff */
[----:B------:R-:W-:Y:S02]  /*5280*/  @!P1 R2UR UR4, R10 ;  /* 0x000000000a0492ca */ /* 0x000fe400000e0000 */
[----:B------:R-:W-:Y:S11]  /*5290*/  @!P1 R2UR UR5, R11 ;  /* 0x000000000b0592ca */ /* 0x000ff600000e0000 */
[----:B------:R-:W-:Y:S02]  /*52a0*/  @!UPT UIADD3 URZ, UPT, UPT, URZ, URZ, URZ ;  /* 0x000000fffffff290 */ /* 0x000fe4000fffe0ff */
[----:B------:R2:W-:Y:S01]  /*52b0*/  @!UP0 UTMALDG.3D [UR32], [UR4], desc[UR8] ;  /* 0x00000820040085b4 */ /* 0x0005e20008011000 */
[----:B------:R2:W-:Y:S01]  /*52c0*/  @!P1 SYNCS.ARRIVE.TRANS64.RED.A0TR RZ, [UR21+0x30], R0 ;  /* 0x00003000ffff99a7 */ /* 0x0005e20008300415 */
[----:B------:R-:W-:Y:S01]  /*52d0*/  SYNCS.ARRIVE.TRANS64.RED.A1T0 RZ, [UR6], RZ ;  /* 0x000000ffffff79a7 */ /* 0x000fe20008100406 */
[----:B------:R-:W3:Y:S02]  /*52e0*/  SYNCS.PHASECHK.TRANS64.TRYWAIT P2, [UR21+0x58], R9 ;  /* 0x00005809ff0075a7 */ /* 0x000ee40008041115 */
[----:B--23--:R-:W-:Y:S05]  /*52f0*/  @!P2 BRA `(.L_x_96) ;  /* 0x0000005000c0a947 */ /* 0x00cfea0003800000 */
.L_x_185:
        /* <DEDUP_REMOVED lines=8> */
[----:B------:R-:W-:Y:S01]  /*5380*/  @!UP0 UIADD3 UR24, UPT, UPT, UR21, 0x2200, URZ ;  /* 0x0000220015188890 */ /* 0x000fe2000fffe0ff */
[----:B------:R-:W-:Y:S01]  /*5390*/  VOTEU.ALL UP0, P1 ;  /* 0x0000000000ff7886 */ /* 0x000fe20000800000 */
[----:B------:R-:W-:Y:S01]  /*53a0*/  UMOV UR27, UR35 ;  /* 0x00000023001b7c82 */ /* 0x000fe20008000000 */
[----:B------:R-:W-:Y:S02]  /*53b0*/  UMOV UR28, UR36 ;  /* 0x00000024001c7c82 */ /* 0x000fe40008000000 */
[----:B------:R-:W-:Y:S01]  /*53c0*/  IMAD.U32 R10, RZ, RZ, UR5 ;  /* 0x00000005ff0a7e24 */ /* 0x000fe2000f8e00ff */
[----:B------:R-:W-:Y:S01]  /*53d0*/  UPRMT UR6, UR47, 0x654, UR25 ;  /* 0x000006542f067896 */ /* 0x000fe20008000019 */
[----:B------:R-:W-:Y:S02]  /*53e0*/  IMAD.U32 R11, RZ, RZ, UR4 ;  /* 0x00000004ff0b7e24 */ /* 0x000fe4000f8e00ff */
[----:B------:R-:W-:Y:S01]  /*53f0*/  @!P1 IMAD.X R6, RZ, RZ, R17, P0 ;  /* 0x000000ffff069224 */ /* 0x000fe200000e0611 */
        /* <DEDUP_REMOVED lines=8> */
.L_x_187:
[----:B------:R-:W-:Y:S01]  /*5480*/  @!P1 R2UR UR5, R8 ;  /* 0x00000000080592ca */ /* 0x000fe200000e0000 */
[----:B------:R-:W-:Y:S01]  /*5490*/  VOTEU.ALL UP0, P1 ;  /* 0x0000000000ff7886 */ /* 0x000fe20000800000 */
[----:B------:R-:W-:Y:S01]  /*54a0*/  @!P1 R2UR UR4, R6 ;  /* 0x00000000060492ca */ /* 0x000fe200000e0000 */
[----:B--2---:R-:W-:Y:S01]  /*54b0*/  @!P1 IMAD.MOV.U32 R0, RZ, RZ, 0x2000 ;  /* 0x00002000ff009424 */ /* 0x004fe200078e00ff */
[----:B------:R-:W-:Y:S01]  /*54c0*/  UMOV UR8, 0x0 ;  /* 0x0000000000087882 */ /* 0x000fe20000000000 */
[----:B------:R-:W-:Y:S01]  /*54d0*/  UMOV UR9, 0x10000000 ;  /* 0x1000000000097882 */ /* 0x000fe20000000000 */
[----:B------:R-:W-:Y:S01]  /*54e0*/  @!UP0 UIADD3 UR18, UPT, UPT, UR34, 0x40, URZ ;  /* 0x0000004022128890 */ /* 0x000fe2000fffe0ff */
[----:B------:R-:W-:Y:S01]  /*54f0*/  VIADD R14, R14, 0x1 ;  /* 0x000000010e0e7836 */ /* 0x000fe20000000000 */
[----:B------:R-:W-:Y:S01]  /*5500*/  @!UP0 UIADD3 UR16, UPT, UPT, UR21, 0x4200, URZ ;  /* 0x0000420015108890 */ /* 0x000fe2000fffe0ff */
[----:B------:R-:W-:Y:S01]  /*5510*/  VOTEU.ALL UP0, P1 ;  /* 0x0000000000ff7886 */ /* 0x000fe20000800000 */
[----:B------:R-:W-:Y:S01]  /*5520*/  UMOV UR19, UR35 ;  /* 0x0000002300137c82 */ /* 0x000fe20008000000 */
[----:B------:R-:W-:Y:S02]  /*5530*/  UMOV UR20, UR36 ;  /* 0x0000002400147c82 */ /* 0x000fe40008000000 */
[----:B------:R-:W-:Y:S01]  /*5540*/  IMAD.U32 R10, RZ, RZ, UR5 ;  /* 0x00000005ff0a7e24 */ /* 0x000fe2000f8e00ff */
[----:B------:R-:W-:Y:S01]  /*5550*/  UPRMT UR6, UR47, 0x654, UR17 ;  /* 0x000006542f067896 */ /* 0x000fe20008000011 */
        /* <DEDUP_REMOVED lines=9> */
.L_x_189:
[----:B------:R-:W-:Y:S01]  /*55f0*/  @!P1 IADD3 R6, P0, PT, R16, 0x580, RZ ;  /* 0x0000058010069810 */ /* 0x000fe20007f1e0ff */
[----:B------:R-:W-:Y:S01]  /*5600*/  VOTEU.ALL UP0, P1 ;  /* 0x0000000000ff7886 */ /* 0x000fe20000800000 */
[----:B------:R-:W-:Y:S01]  /*5610*/  UMOV UR6, 0x0 ;  /* 0x0000000000067882 */ /* 0x000fe20000000000 */
[----:B------:R-:W-:Y:S01]  /*5620*/  UMOV UR7, 0x10000000 ;  /* 0x1000000000077882 */ /* 0x000fe20000000000 */
[----:B------:R-:W-:Y:S01]  /*5630*/  @!P1 R2UR UR5, R6 ;  /* 0x00000000060592ca */ /* 0x000fe200000e0000 */
[----:B--2---:R-:W-:Y:S01]  /*5640*/  @!P1 IMAD.X R0, RZ, RZ, R17, P0 ;  /* 0x000000ffff009224 */ /* 0x004fe200000e0611 */
[----:B------:R-:W-:Y:S01]  /*5650*/  @!UP0 UIADD3 UR10, UPT, UPT, UR34, 0x60, URZ ;  /* 0x00000060220a8890 */ /* 0x000fe2000fffe0ff */
[----:B------:R-:W-:Y:S01]  /*5660*/  R2UR UR16, R82 ;  /* 0x00000000521072ca */ /* 0x000fe200000e0000 */
[----:B------:R-:W-:Y:S01]  /*5670*/  @!UP0 UIADD3 UR8, UPT, UPT, UR21, 0x6200, URZ ;  /* 0x0000620015088890 */ /* 0x000fe2000fffe0ff */
[----:B------:R-:W-:Y:S01]  /*5680*/  ISETP.NE.AND P0, PT, R14, 0x2, PT ;  /* 0x000000020e00780c */ /* 0x000fe20003f05270 */
[----:B------:R-:W-:Y:S01]  /*5690*/  @!UP0 UIADD3 UR9, UPT, UPT, UR21, 0x48, URZ ;  /* 0x0000004815098890 */ /* 0x000fe2000fffe0ff */
[----:B------:R-:W-:Y:S01]  /*56a0*/  @!P1 R2UR UR4, R0 ;  /* 0x00000000000492ca */ /* 0x000fe200000e0000 */
[----:B------:R-:W-:Y:S01]  /*56b0*/  VOTEU.ALL UP0, P1 ;  /* 0x0000000000ff7886 */ /* 0x000fe20000800000 */
[----:B------:R-:W-:Y:S01]  /*56c0*/  UMOV UR11, UR35 ;  /* 0x00000023000b7c82 */ /* 0x000fe20008000000 */
[----:B------:R-:W-:Y:S01]  /*56d0*/  UMOV UR12, UR36 ;  /* 0x00000024000c7c82 */ /* 0x000fe20008000000 */
[----:B------:R-:W-:Y:S01]  /*56e0*/  SEL R0, RZ, 0x1, P0 ;  /* 0x00000001ff007807 */ /* 0x000fe20000000000 */
[----:B------:R-:W-:Y:S01]  /*56f0*/  UIADD3 UR20, UPT, UPT, UR13, UR63, URZ ;  /* 0x0000003f0d147290 */ /* 0x000fe2000fffe0ff */
[----:B------:R-:W-:Y:S01]  /*5700*/  IMAD.U32 R8, RZ, RZ, UR5 ;  /* 0x00000005ff087e24 */ /* 0x000fe2000f8e00ff */
[----:B------:R-:W-:Y:S01]  /*5710*/  LOP3.LUT R15, R15, 0x1, RZ, 0x3c, !PT ;  /* 0x000000010f0f7812 */ /* 0x000fe200078e3cff */
[----:B------:R-:W-:Y:S01]  /*5720*/  UPLOP3.LUT UP3, UPT, UPT, UPT, UPT, 0x80, 0x8 ;  /* 0x000000000008789c */ /* 0x000fe20003f6f070 */
[----:B------:R-:W-:Y:S01]  /*5730*/  LOP3.LUT R13, R13, R0, RZ, 0x3c, !PT ;  /* 0x000000000d0d7212 */ /* 0x000fe200078e3cff */
[----:B------:R-:W-:Y:S01]  /*5740*/  UIADD3 UR16, UPT, UPT, UR14, UR16, URZ ;  /* 0x000000100e107290 */ /* 0x000fe2000fffe0ff */
[----:B------:R-:W-:Y:S01]  /*5750*/  SEL R14, R14, RZ, P0 ;  /* 0x000000ff0e0e7207 */ /* 0x000fe20000000000 */
[----:B------:R-:W-:Y:S01]  /*5760*/  UMOV UR36, UR29 ;  /* 0x0000001d00247c82 */ /* 0x000fe20008000000 */
[----:B------:R-:W-:Y:S01]  /*5770*/  IMAD.U32 R9, RZ, RZ, UR4 ;  /* 0x00000004ff097e24 */ /* 0x000fe2000f8e00ff */
[----:B------:R-:W-:Y:S04]  /*5780*/  @!P1 R2UR UR4, R8 ;  /* 0x00000000080492ca */ /* 0x000fe800000e0000 */
[----:B------:R-:W-:Y:S11]  /*5790*/  @!P1 R2UR UR5, R9 ;  /* 0x00000000090592ca */ /* 0x000ff600000e0000 */
[----:B------:R-:W-:Y:S02]  /*57a0*/  @!UPT UIADD3 URZ, UPT, UPT, URZ, URZ, URZ ;  /* 0x000000fffffff290 */ /* 0x000fe4000fffe0ff */
[----:B------:R2:W-:Y:S01]  /*57b0*/  @!UP0 UTMALDG.3D [UR8], [UR4], desc[UR6] ;  /* 0x00000608040085b4 */ /* 0x0005e20008011000 */
[----:B------:R2:W-:Y:S01]  /*57c0*/  @!P1 SYNCS.ARRIVE.TRANS64.RED.A0TR RZ, [UR21+0x48], R7 ;  /* 0x00004807ffff99a7 */ /* 0x0005e20008300415 */
[----:B------:R-:W-:Y:S01]  /*57d0*/  SYNCS.ARRIVE.TRANS64.RED.A1T0 RZ, [UR37], RZ ;  /* 0x000000ffffff79a7 */ /* 0x000fe20008100425 */
[----:B------:R-:W-:Y:S05]  /*57e0*/  BRA.U UP1, `(.L_x_99) ;  /* 0xfffffff101687547 */ /* 0x000fea000b83ffff */
[----:B------:R-:W-:-:S04]  /*57f0*/  SHF.L.U32 R3, R15, 0x1f, RZ ;  /* 0x0000001f0f037819 */ /* 0x000fc800000006ff */
[----:B------:R-:W3:Y:S02]  /*5800*/  SYNCS.PHASECHK.TRANS64.TRYWAIT P0, [UR21+0x50], R3 ;  /* 0x00005003ff0075a7 */ /* 0x000ee40008001115 */
[----:B---3--:R-:W-:Y:S05]  /*5810*/  @!P0 BRA `(.L_x_100) ;  /* 0x0000004c00c08947 */ /* 0x008fea0003800000 */
.L_x_191:
[----:B------:R-:W4:Y:S02]  /*5820*/  SYNCS.PHASECHK.TRANS64.TRYWAIT P0, [UR21+0x58], R3 ;  /* 0x00005803ff0075a7 */ /* 0x000f240008001115 */
[----:B----4-:R-:W-:Y:S05]  /*5830*/  @!P0 BRA `(.L_x_101) ;  /* 0x0000004c00d08947 */ /* 0x010fea0003800000 */
.L_x_193:
[----:B------:R-:W4:Y:S02]  /*5840*/  SYNCS.PHASECHK.TRANS64.TRYWAIT P0, [UR21+0x60], R3 ;  /* 0x00006003ff0075a7 */ /* 0x000f240008001115 */
[----:B----4-:R-:W-:Y:S05]  /*5850*/  @!P0 BRA `(.L_x_102) ;  /* 0x0000004c00e08947 */ /* 0x010fea0003800000 */
.L_x_195:
[----:B---3--:R-:W-:-:S07]  /*5860*/  MOV R0, UR21 ;  /* 0x0000001500007c02 */ /* 0x008fce0008000f00 */
.L_x_103:
[----:B---3--:R-:W-:-:S04]  /*5870*/  SHF.L.U32 R3, R15, 0x1f, RZ ;  /* 0x0000001f0f037819 */ /* 0x008fc800000006ff */
[----:B------:R3:W4:Y:S03]  /*5880*/  SYNCS.PHASECHK.TRANS64.TRYWAIT P0, [R0+URZ+0x68], R3 ;  /* 0x00006803000075a7 */ /* 0x00072600080011ff */
[----:B----4-:R-:W-:Y:S05]  /*5890*/  @!P0 NANOSLEEP.SYNCS 0x989680 ;  /* 0x009896800000895d */ /* 0x010fea0003900000 */
[----:B------:R-:W4:Y:S02]  /*58a0*/  @!P0 SYNCS.PHASECHK.TRANS64 P0, [R0+URZ+0x68], R3 ;  /* 0x00006803000085a7 */ /* 0x000f2400080010ff */
[----:B-12-4-:R-:W-:Y:S05]  /*58b0*/  @P0 EXIT ;  /* 0x000000000000094d */ /* 0x016fea0003800000 */
[----:B------:R-:W-:Y:S05]  /*58c0*/  BRA `(.L_x_103) ;  /* 0xfffffffc00e87947 */ /* 0x000fea000383ffff */
.L_x_88:
[----:B------:R-:W-:-:S06]  /*58d0*/  UISETP.GE.AND UP0, UPT, UR18, 0x4, UPT ;  /* 0x000000041200788c */ /* 0x000fcc000bf06270 */
[----:B------:R-:W-:-:S13]  /*58e0*/  PLOP3.LUT P0, PT, PT, PT, UP0, 0x80, 0x8 ;  /* 0x000000000008781c */ /* 0x000fda0003f0f008 */
[----:B------:R-:W-:Y:S05]  /*58f0*/  @!P0 EXIT ;  /* 0x000000000000894d */ /* 0x000fea0003800000 */
[----:B------:R-:W-:Y:S01]  /*5900*/  BAR.SYNC.DEFER_BLOCKING 0x6, 0xa0 ;  /* 0x0182800000007b1d */ /* 0x000fe20000010000 */
[C---:B------:R-:W-:Y:S01]  /*5910*/  IMAD.SHL.U32 R2, R94.reuse, 0x20, RZ ;  /* 0x000000205e027824 */ /* 0x040fe200078e00ff */
[C---:B------:R-:W-:Y:S01]  /*5920*/  SHF.L.U32 R37, R94.reuse, 0x10, RZ ;  /* 0x000000105e257819 */ /* 0x040fe200000006ff */
[C---:B------:R-:W-:Y:S01]  /*5930*/  IMAD.SHL.U32 R93, R94.reuse, 0x4, RZ ;  /* 0x000000045e5d7824 */ /* 0x040fe200078e00ff */
[----:B------:R-:W-:Y:S01]  /*5940*/  LOP3.LUT R95, R94, 0x60, RZ, 0xc0, !PT ;  /* 0x000000605e5f7812 */ /* 0x000fe200078ec0ff */
[----:B------:R-:W-:Y:S01]  /*5950*/  HFMA2 R86, -RZ, RZ, 0, 0 ;  /* 0x00000000ff567431 */ /* 0x000fe200000001ff */
[----:B------:R-:W-:Y:S02]  /*5960*/  UMOV UR44, 0x400 ;  /* 0x00000400002c7882 */ /* 0x000fe40000000000 */
[----:B------:R-:W1:Y:S01]  /*5970*/  LDC.64 R78, c[0x0][0x8b0] ;  /* 0x00022c00ff4e7b82 */ /* 0x000e620000000a00 */
[----:B------:R-:W-:Y:S01]  /*5980*/  ULEA UR44, UR47, UR44, 0x18 ;  /* 0x0000002c2f2c7291 */ /* 0x000fe2000f8ec0ff */
[----:B------:R-:W-:Y:S01]  /*5990*/  LOP3.LUT R6, R2, 0xc0, RZ, 0xc0, !PT ;  /* 0x000000c002067812 */ /* 0x000fe200078ec0ff */
[----:B------:R-:W2:Y:S01]  /*59a0*/  LDCU.64 UR6, c[0x0][0x890] ;  /* 0x00011200ff0677ac */ /* 0x000ea20008000a00 */
[----:B------:R-:W-:Y:S01]  /*59b0*/  LOP3.LUT R92, R94, 0x2, RZ, 0xc0, !PT ;  /* 0x000000025e5c7812 */ /* 0x000fe200078ec0ff */
[----:B------:R-:W-:Y:S01]  /*59c0*/  IMAD.MOV.U32 R90, RZ, RZ, 0x1 ;  /* 0x00000001ff5a7424 */ /* 0x000fe200078e00ff */
[----:B------:R-:W-:Y:S01]  /*59d0*/  LOP3.LUT R93, R6, 0x18, R93, 0xf8, !PT ;  /* 0x00000018065d7812 */ /* 0x000fe200078ef85d */
[----:B------:R-:W-:Y:S01]  /*59e0*/  UIADD3 UR4, UPT, UPT, UR44, 0x200, URZ ;  /* 0x000002002c047890 */ /* 0x000fe2000fffe0ff */
[----:B------:R-:W3:Y:S01]  /*59f0*/  LDC.64 R76, c[0x0][0x8a8] ;  /* 0x00022a00ff4c7b82 */ /* 0x000ee20000000a00 */
[----:B------:R-:W-:Y:S01]  /*5a00*/  LOP3.LUT R37, R37, 0x600000, RZ, 0xc0, !PT ;  /* 0x0060000025257812 */ /* 0x000fe200078ec0ff */
[----:B------:R-:W-:Y:S01]  /*5a10*/  IMAD.MOV.U32 R36, RZ, RZ, RZ ;  /* 0x000000ffff247224 */ /* 0x000fe200078e00ff */
[----:B------:R-:W-:-:S02]  /*5a20*/  LOP3.LUT R93, R93, 0xf20, R2, 0xf8, !PT ;  /* 0x00000f205d5d7812 */ /* 0x000fc400078ef802 */
[----:B------:R-:W-:Y:S01]  /*5a30*/  CS2R R88, SRZ ;  /* 0x0000000000587805 */ /* 0x000fe2000001ff00 */
[----:B------:R-:W-:Y:S01]  /*5a40*/  IMAD.U32 R84, RZ, RZ, UR4 ;  /* 0x00000004ff547e24 */ /* 0x000fe2000f8e00ff */
[----:B------:R-:W-:Y:S01]  /*5a50*/  LOP3.LUT R94, R94, 0x4, RZ, 0xc0, !PT ;  /* 0x000000045e5e7812 */ /* 0x000fe200078ec0ff */
[----:B------:R-:W4:Y:S01]  /*5a60*/  LDCU UR60, c[0x0][0x370] ;  /* 0x00006e00ff3c77ac */ /* 0x000f220008000800 */
[----:B------:R-:W4:Y:S02]  /*5a70*/  LDS R0, [UR44+0x130] ;  /* 0x0001302cff007984 */ /* 0x000f240008000800 */
[----:B------:R-:W-:Y:S01]  /*5a80*/  LEA R93, R93, R84, 0x1 ;  /* 0x000000545d5d7211 */ /* 0x000fe200078e08ff */
[----:B------:R-:W1:Y:S01]  /*5a90*/  LDCU UR43, c[0x0][0xb0c] ;  /* 0x00016180ff2b77ac */ /* 0x000e620008000800 */
[----:B--2---:R-:W-:Y:S01]  /*5aa0*/  IMAD.U32 R97, RZ, RZ, UR6 ;  /* 0x00000006ff617e24 */ /* 0x004fe2000f8e00ff */
[----:B------:R-:W-:Y:S02]  /*5ab0*/  MOV R96, UR7 ;  /* 0x0000000700607c02 */ /* 0x000fe40008000f00 */
[--C-:B------:R-:W-:Y:S01]  /*5ac0*/  IMAD R92, R92, -0x10, R93.reuse ;  /* 0xfffffff05c5c7824 */ /* 0x100fe200078e025d */
[----:B------:R-:W2:Y:S01]  /*5ad0*/  LDCU UR39, c[0x0][0xb30] ;  /* 0x00016600ff2777ac */ /* 0x000ea20008000800 */
[----:B------:R-:W-:Y:S01]  /*5ae0*/  IMAD R91, R94, -0x10, R93 ;  /* 0xfffffff05e5b7824 */ /* 0x000fe200078e025d */
[----:B------:R-:W1:Y:S01]  /*5af0*/  LDCU.64 UR54, c[0x0][0x888] ;  /* 0x00011100ff3677ac */ /* 0x000e620008000a00 */
[----:B------:R-:W1:Y:S01]  /*5b00*/  LDCU.64 UR40, c[0x0][0xb28] ;  /* 0x00016500ff2877ac */ /* 0x000e620008000a00 */
[----:B------:R-:W1:Y:S01]  /*5b10*/  LDCU.128 UR56, c[0x0][0xb10] ;  /* 0x00016200ff3877ac */ /* 0x000e620008000c00 */
[----:B------:R-:W1:Y:S01]  /*5b20*/  LDCU UR53, c[0x0][0x374] ;  /* 0x00006e80ff3577ac */ /* 0x000e620008000800 */
[----:B------:R-:W-:Y:S01]  /*5b30*/  UMOV UR52, URZ ;  /* 0x000000ff00347c82 */ /* 0x000fe20008000000 */
[----:B------:R-:W-:Y:S01]  /*5b40*/  UMOV UR46, URZ ;  /* 0x000000ff002e7c82 */ /* 0x000fe20008000000 */
[----:B-1234-:R-:W-:-:S07]  /*5b50*/  IMAD.IADD R37, R0, 0x1, R37 ;  /* 0x0000000100257824 */ /* 0x01efce00078e0225 */
.L_x_147:
[----:B------:R-:W-:Y:S02]  /*5b60*/  LEA R3, R86, UR44, 0x3 ;  /* 0x0000002c56037c11 */ /* 0x000fe4000f8e18ff */
[----:B------:R-:W-:Y:S02]  /*5b70*/  SHF.L.U32 R0, R88, 0x1f, RZ ;  /* 0x0000001f58007819 */ /* 0x000fe400000006ff */
[----:B------:R-:W-:Y:S02]  /*5b80*/  LEA R5, R86, UR44, 0x4 ;  /* 0x0000002c56057c11 */ /* 0x000fe4000f8e20ff */
[----:B-1----:R-:W1:Y:S02]  /*5b90*/  SYNCS.PHASECHK.TRANS64.TRYWAIT P0, [R3+URZ+0x80], R0 ;  /* 0x00008000030075a7 */ /* 0x002e6400080011ff */
[----:B-12---:R-:W-:Y:S05]  /*5ba0*/  @!P0 BRA `(.L_x_104) ;  /* 0x0000004c00248947 */ /* 0x006fea0003800000 */
.L_x_196:
[----:B------:R-:W2:Y:S01]  /*5bb0*/  LDS.128 R4, [R5+0x110] ;  /* 0x0001100005047984 */ /* 0x000ea20000000c00 */
        /* <DEDUP_REMOVED lines=10> */
[----:B------:R-:W-:Y:S01]  /*5c60*/  PLOP3.LUT P0, PT, PT, PT, UP1, 0x80, 0x8 ;  /* 0x000000000008781c */ /* 0x000fe20003f0f018 */
[----:B------:R-:W-:Y:S11]  /*5c70*/  UP2UR UR62, UPR, URZ, 0x2 ;  /* 0x00000002ff3e7883 */ /* 0x000ff60008000000 */
[----:B------:R-:W-:Y:S01]  /*5c80*/  @!UPT UIADD3 URZ, UPT, UPT, URZ, URZ, URZ ;  /* 0x000000fffffff290 */ /* 0x000fe2000fffe0ff */
[----:B-1----:R-:W-:Y:S02]  /*5c90*/  @P0 SHF.R.U32.HI R0, RZ, 0x10, R5 ;  /* 0x00000010ff000819 */ /* 0x002fe40000011605 */
        /* <DEDUP_REMOVED lines=12> */
[----:B------:R-:W2:Y:S01]  /*5d60*/  LDCU UR12, c[0x0][0xb20] ;  /* 0x00016400ff0c77ac */ /* 0x000ea20008000800 */
[----:B------:R-:W-:Y:S02]  /*5d70*/  UIMAD.WIDE.U32 UR4, UR53, UR59, URZ ;  /* 0x0000003b350472a5 */ /* 0x000fe4000f8e00ff */
[----:B------:R-:W-:Y:S02]  /*5d80*/  UIMAD.WIDE.U32 UR6, UR60, UR56, URZ ;  /* 0x000000383c0672a5 */ /* 0x000fe4000f8e00ff */
[----:B------:R-:W-:Y:S02]  /*5d90*/  UISETP.NE.AND UP0, UPT, UR58, 0x1, UPT ;  /* 0x000000013a00788c */ /* 0x000fe4000bf05270 */
[----:B------:R-:W-:Y:S02]  /*5da0*/  UIMAD.WIDE.U32 UR8, UR37, UR59, URZ ;  /* 0x0000003b250872a5 */ /* 0x000fe4000f8e00ff */
[----:B------:R-:W-:Y:S02]  /*5db0*/  UIMAD.WIDE.U32 UR10, UR38, UR56, URZ ;  /* 0x00000038260a72a5 */ /* 0x000fe4000f8e00ff */
[----:B------:R-:W-:Y:S02]  /*5dc0*/  UISETP.NE.AND UP1, UPT, UR43, 0x1, UPT ;  /* 0x000000012b00788c */ /* 0x000fe4000bf25270 */
[----:B------:R-:W-:Y:S01]  /*5dd0*/  UISETP.NE.AND UP2, UPT, UR42, 0x1, UPT ;  /* 0x000000012a00788c */ /* 0x000fe2000bf45270 */
[----:B------:R-:W-:Y:S02]  /*5de0*/  UMOV UR4, UR5 ;  /* 0x0000000500047c82 */ /* 0x000fe40008000000 */
[----:B--2---:R-:W-:Y:S03]  /*5df0*/  USHF.R.U32.HI UR5, URZ, UR12, UR4 ;  /* 0x0000000cff057299 */ /* 0x004fe60008011604 */
[----:B------:R-:W-:Y:S02]  /*5e00*/  UMOV UR4, UR7 ;  /* 0x0000000700047c82 */ /* 0x000fe40008000000 */
[----:B------:R-:W-:Y:S02]  /*5e10*/  USHF.R.U32.HI UR7, URZ, UR57, UR4 ;  /* 0x00000039ff077299 */ /* 0x000fe40008011604 */
[----:B------:R-:W-:Y:S02]  /*5e20*/  USEL UR4, UR53, UR5, !UP0 ;  /* 0x0000000535047287 */ /* 0x000fe4000c000000 */
[----:B------:R-:W-:Y:S01]  /*5e30*/  USEL UR7, UR60, UR7, !UP1 ;  /* 0x000000073c077287 */ /* 0x000fe2000c800000 */
[----:B------:R-:W-:Y:S01]  /*5e40*/  UMOV UR5, UR9 ;  /* 0x0000000900057c82 */ /* 0x000fe20008000000 */
[----:B------:R-:W-:Y:S02]  /*5e50*/  UIMAD.WIDE.U32 UR8, UR4, UR40, URZ ;  /* 0x00000028040872a5 */ /* 0x000fe4000f8e00ff */
[----:B------:R-:W-:Y:S03]  /*5e60*/  USHF.R.U32.HI UR6, URZ, UR12, UR5 ;  /* 0x0000000cff067299 */ /* 0x000fe60008011605 */
[----:B------:R-:W-:Y:S01]  /*5e70*/  UMOV UR5, UR11 ;  /* 0x0000000b00057c82 */ /* 0x000fe20008000000 */
[----:B------:R-:W-:Y:S02]  /*5e80*/  UIMAD.WIDE.U32 UR10, UR7, UR40, URZ ;  /* 0x00000028070a72a5 */ /* 0x000fe4000f8e00ff */
[----:B------:R-:W-:Y:S02]  /*5e90*/  USHF.R.U32.HI UR12, URZ, UR57, UR5 ;  /* 0x00000039ff0c7299 */ /* 0x000fe40008011605 */
[----:B------:R-:W-:Y:S01]  /*5ea0*/  USEL UR6, UR37, UR6, !UP0 ;  /* 0x0000000625067287 */ /* 0x000fe2000c000000 */
[----:B------:R-:W-:Y:S02]  /*5eb0*/  UMOV UR5, UR9 ;  /* 0x0000000900057c82 */ /* 0x000fe40008000000 */
[----:B------:R-:W-:Y:S01]  /*5ec0*/  UMOV UR10, UR11 ;  /* 0x0000000b000a7c82 */ /* 0x000fe20008000000 */
[----:B------:R-:W-:Y:S02]  /*5ed0*/  @UP2 USHF.R.U32.HI UR4, URZ, UR41, UR5 ;  /* 0x00000029ff042299 */ /* 0x000fe40008011605 */
[----:B------:R-:W-:Y:S02]  /*5ee0*/  @UP2 USHF.R.U32.HI UR7, URZ, UR41, UR10 ;  /* 0x00000029ff072299 */ /* 0x000fe4000801160a */
[----:B------:R-:W-:Y:S02]  /*5ef0*/  UIMAD UR4, UR42, UR4, URZ ;  /* 0x000000042a0472a4 */ /* 0x000fe4000f8e02ff */
        /* <DEDUP_REMOVED lines=8> */
[----:B------:R-:W-:Y:S02]  /*5f80*/  USEL UR11, UR6, UR4, !UP2 ;  /* 0x00000004060b7287 */ /* 0x000fe4000d000000 */
[----:B------:R-:W-:Y:S02]  /*5f90*/  UIADD3 UR8, UPT, UPT, -UR5, URZ, URZ ;  /* 0x000000ff05087290 */ /* 0x000fe4000fffe1ff */
[----:B------:R-:W-:Y:S01]  /*5fa0*/  UIADD3 UR10, UPT, UPT, -UR11, URZ, URZ ;  /* 0x000000ff0b0a7290 */ /* 0x000fe2000fffe1ff */
[----:B------:R-:W-:Y:S01]  /*5fb0*/  @!UP0 UMOV UR4, UR9 ;  /* 0x0000000900048c82 */ /* 0x000fe20008000000 */
[----:B------:R-:W-:Y:S02]  /*5fc0*/  UIADD3 UR9, UPT, UPT, -UR6, URZ, URZ ;  /* 0x000000ff06097290 */ /* 0x000fe4000fffe1ff */
[----:B------:R-:W-:Y:S02]  /*5fd0*/  @!UP0 USHF.R.U32.HI UR4, URZ, UR41, UR4 ;  /* 0x00000029ff048299 */ /* 0x000fe40008011604 */
[----:B------:R-:W-:Y:S02]  /*5fe0*/  UIMAD UR10, UR42, UR10, UR6 ;  /* 0x0000000a2a0a72a4 */ /* 0x000fe4000f8e0206 */
[----:B------:R-:W-:Y:S04]  /*5ff0*/  @!UP0 USEL UR4, UR5, UR4, !UP2 ;  /* 0x0000000405048287 */ /* 0x000fe8000d000000 */
[----:B------:R-:W-:Y:S02]  /*6000*/  @!UP0 UIMAD UR10, UR7, UR10, UR4 ;  /* 0x0000000a070a82a4 */ /* 0x000fe4000f8e0204 */
[----:B------:R-:W-:Y:S02]  /*6010*/  @!UP0 UIADD3 UR11, UPT, UPT, UR11, -UR4, URZ ;  /* 0x800000040b0b8290 */ /* 0x000fe4000fffe0ff */
[----:B------:R-:W-:Y:S02]  /*6020*/  UIMAD UR7, UR43, UR8, UR38 ;  /* 0x000000082b0772a4 */ /* 0x000fe4000f8e0226 */
[----:B------:R-:W-:Y:S02]  /*6030*/  @!UP0 UIMAD UR6, UR11, UR42, UR5 ;  /* 0x0000002a0b0682a4 */ /* 0x000fe4000f8e0205 */
[----:B------:R-:W-:Y:S01]  /*6040*/  UIMAD UR4, UR58, UR9, UR37 ;  /* 0x000000093a0472a4 */ /* 0x000fe2000f8e0225 */
[----:B------:R-:W-:Y:S02]  /*6050*/  @!UP0 UMOV UR5, UR10 ;  /* 0x0000000a00058c82 */ /* 0x000fe40008000000 */
[----:B------:R-:W-:Y:S02]  /*6060*/  UIMAD UR38, UR5, UR43, UR7 ;  /* 0x0000002b052672a4 */ /* 0x000fe4000f8e0207 */
[----:B------:R-:W-:Y:S11]  /*6070*/  UIMAD UR37, UR6, UR58, UR4 ;  /* 0x0000003a062572a4 */ /* 0x000ff6000f8e0204 */
[----:B------:R-:W-:Y:S01]  /*6080*/  @!UPT UIADD3 URZ, UPT, UPT, URZ, URZ, URZ ;  /* 0x000000fffffff290 */ /* 0x000fe2000fffe0ff */
.L_x_105:
[----:B------:R-:W-:Y:S01]  /*6090*/  UISETP.NE.AND UP0, UPT, UR39, 0x1, UPT ;  /* 0x000000012700788c */ /* 0x000fe2000bf05270 */
[----:B------:R-:W-:Y:S01]  /*60a0*/  LOP3.LUT P0, RZ, R84, 0x1b0, RZ, 0xc0, !PT ;  /* 0x000001b054ff7812 */ /* 0x000fe2000780c0ff */
[----:B------:R-:W-:Y:S01]  /*60b0*/  USHF.L.U32 UR50, UR16, 0x7, URZ ;  /* 0x0000000710327899 */ /* 0x000fe200080006ff */
[----:B------:R-:W-:Y:S01]  /*60c0*/  BSSY.RECONVERGENT B6, `(.L_x_106) ;  /* 0x0000034000067945 */ /* 0x000fe20003800200 */
[----:B------:R-:W-:Y:S01]  /*60d0*/  USHF.L.U32 UR49, UR20, 0x7, URZ ;  /* 0x0000000714317899 */ /* 0x000fe200080006ff */
[----:B------:R-:W-:Y:S06]  /*60e0*/  IADD3 R86, PT, PT, R86, 0x1, RZ ;  /* 0x0000000156567810 */ /* 0x000fec0007ffe0ff */
[----:B------:R-:W2:Y:S01]  /*60f0*/  @!UP0 LDCU.128 UR12, c[0x0][0xb10] ;  /* 0x00016200ff0c87ac */ /* 0x000ea20008000c00 */
[----:B------:R-:W3:Y:S01]  /*6100*/  @!UP0 LDCU UR5, c[0x0][0xb0c] ;  /* 0x00016180ff0587ac */ /* 0x000ee20008000800 */
[----:B------:R-:W4:Y:S01]  /*6110*/  @!UP0 LDCU UR10, c[0x0][0xb20] ;  /* 0x00016400ff0a87ac */ /* 0x000f220008000800 */
[----:B--2---:R-:W-:Y:S02]  /*6120*/  UIMAD.WIDE.U32 UR8, UR38, UR12, URZ ;  /* 0x0000000c260872a5 */ /* 0x004fe4000f8e00ff */
[----:B------:R-:W-:Y:S02]  /*6130*/  UIMAD.WIDE.U32 UR6, UR37, UR15, URZ ;  /* 0x0000000f250672a5 */ /* 0x000fe4000f8e00ff */
[----:B------:R-:W-:Y:S03]  /*6140*/  @!UP0 UISETP.NE.AND UP1, UPT, UR14, 0x1, UPT ;  /* 0x000000010e00888c */ /* 0x000fe6000bf25270 */
[----:B------:R-:W-:Y:S01]  /*6150*/  @!UP0 UMOV UR4, UR9 ;  /* 0x0000000900048c82 */ /* 0x000fe20008000000 */
[----:B---3--:R-:W-:Y:S02]  /*6160*/  @!UP0 UISETP.NE.AND UP2, UPT, UR5, 0x1, UPT ;  /* 0x000000010500888c */ /* 0x008fe4000bf45270 */
[----:B------:R-:W-:Y:S01]  /*6170*/  @!UP0 USHF.R.U32.HI UR4, URZ, UR13, UR4 ;  /* 0x0000000dff048299 */ /* 0x000fe20008011604 */
[----:B------:R-:W-:Y:S02]  /*6180*/  @!UP0 UMOV UR6, UR7 ;  /* 0x0000000700068c82 */ /* 0x000fe40008000000 */
[----:B----4-:R-:W-:Y:S02]  /*6190*/  @!UP0 USHF.R.U32.HI UR6, URZ, UR10, UR6 ;  /* 0x0000000aff068299 */ /* 0x010fe40008011606 */
[----:B------:R-:W-:Y:S02]  /*61a0*/  @!UP0 USEL UR7, UR38, UR4, !UP2 ;  /* 0x0000000426078287 */ /* 0x000fe4000d000000 */
[----:B------:R-:W-:Y:S04]  /*61b0*/  @!UP0 USEL UR6, UR37, UR6, !UP1 ;  /* 0x0000000625068287 */ /* 0x000fe8000c800000 */
[----:B------:R-:W-:Y:S02]  /*61c0*/  @!UP0 UIADD3 UR4, UPT, UPT, -UR7, UR6, URZ ;  /* 0x0000000607048290 */ /* 0x000fe4000fffe1ff */
[----:B------:R-:W-:Y:S02]  /*61d0*/  @!UP0 UIADD3 UR6, UPT, UPT, UR7, -UR6, URZ ;  /* 0x8000000607068290 */ /* 0x000fe4000fffe0ff */
[----:B------:R-:W-:Y:S02]  /*61e0*/  @!UP0 UIMAD UR38, UR4, UR5, UR38 ;  /* 0x00000005042682a4 */ /* 0x000fe4000f8e0226 */
[----:B------:R-:W-:Y:S01]  /*61f0*/  @!UP0 UIMAD UR37, UR6, UR14, UR37 ;  /* 0x0000000e062582a4 */ /* 0x000fe2000f8e0225 */
[----:B------:R-:W-:Y:S11]  /*6200*/  @!P0 BRA `(.L_x_107) ;  /* 0x00000000007c8947 */ /* 0x000ff60003800000 */
[----:B------:R-:W2:Y:S01]  /*6210*/  LDCU.64 UR8, c[0x4][0x80] ;  /* 0x01001000ff0877ac */ /* 0x000ea20008000a00 */
[----:B------:R-:W-:Y:S01]  /*6220*/  MOV R2, 0x0 ;  /* 0x0000000000027802 */ /* 0x000fe20000000f00 */
[----:B------:R-:W-:Y:S02]  /*6230*/  HFMA2 R12, -RZ, RZ, 0, 5.9604644775390625e-08 ;  /* 0x00000001ff0c7431 */ /* 0x000fe400000001ff */
[----:B------:R-:W-:Y:S01]  /*6240*/  IMAD.MOV.U32 R8, RZ, RZ, 0x70 ;  /* 0x00000070ff087424 */ /* 0x000fe200078e00ff */
[----:B------:R3:W4:Y:S01]  /*6250*/  LDC.64 R14, c[0x4][R2] ;  /* 0x01000000020e7b82 */ /* 0x0007220000000a00 */
[----:B------:R-:W1:Y:S01]  /*6260*/  LDCU.64 UR6, c[0x4][0x88] ;  /* 0x01001100ff0677ac */ /* 0x000e620008000a00 */
[----:B------:R-:W-:Y:S01]  /*6270*/  IMAD.MOV.U32 R13, RZ, RZ, RZ ;  /* 0x000000ffff0d7224 */ /* 0x000fe200078e00ff */
[----:B------:R-:W1:Y:S01]  /*6280*/  LDCU.64 UR4, c[0x4][0x8] ;  /* 0x01000100ff0477ac */ /* 0x000e620008000a00 */
[----:B--2---:R-:W-:Y:S01]  /*6290*/  MOV R5, UR9 ;  /* 0x0000000900057c02 */ /* 0x004fe20008000f00 */
[----:B------:R-:W-:Y:S01]  /*62a0*/  IMAD.U32 R4, RZ, RZ, UR8 ;  /* 0x00000008ff047e24 */ /* 0x000fe2000f8e00ff */
[----:B-1----:R-:W-:Y:S01]  /*62b0*/  MOV R7, UR7 ;  /* 0x0000000700077c02 */ /* 0x002fe20008000f00 */
[----:B------:R-:W-:Y:S01]  /*62c0*/  IMAD.U32 R6, RZ, RZ, UR6 ;  /* 0x00000006ff067e24 */ /* 0x000fe2000f8e00ff */
[----:B------:R-:W-:Y:S01]  /*62d0*/  MOV R11, UR5 ;  /* 0x00000005000b7c02 */ /* 0x000fe20008000f00 */
[----:B------:R-:W-:Y:S02]  /*62e0*/  IMAD.U32 R10, RZ, RZ, UR4 ;  /* 0x00000004ff0a7e24 */ /* 0x000fe4000f8e00ff */
[----:B------:R-:W-:Y:S07]  /*62f0*/  LEPC R20, `(.L_x_108) ;  /* 0x000000001014794e */ /* 0x000fee0000000000 */
[----:B---345:R-:W-:Y:S05]  /*6300*/  CALL.ABS.NOINC R14 ;  /* 0x000000000e007343 */ /* 0x038fea0003c00000 */
.L_x_108:
[----:B------:R-:W1:Y:S01]  /*6310*/  LDCU.64 UR8, c[0x4][0x80] ;  /* 0x01001000ff0877ac */ /* 0x000e620008000a00 */
[----:B------:R-:W2:Y:S01]  /*6320*/  LDC.64 R2, c[0x4][R2] ;  /* 0x0100000002027b82 */ /* 0x000ea20000000a00 */
[----:B------:R-:W-:Y:S02]  /*6330*/  HFMA2 R12, -RZ, RZ, 0, 5.9604644775390625e-08 ;  /* 0x00000001ff0c7431 */ /* 0x000fe400000001ff */
[----:B------:R-:W-:Y:S02]  /*6340*/  IMAD.MOV.U32 R8, RZ, RZ, 0x70 ;  /* 0x00000070ff087424 */ /* 0x000fe400078e00ff */
[----:B------:R-:W-:Y:S01]  /*6350*/  IMAD.MOV.U32 R13, RZ, RZ, RZ ;  /* 0x000000ffff0d7224 */ /* 0x000fe200078e00ff */
[----:B------:R-:W3:Y:S01]  /*6360*/  LDCU.64 UR6, c[0x4][0x88] ;  /* 0x01001100ff0677ac */ /* 0x000ee20008000a00 */
[----:B------:R-:W4:Y:S01]  /*6370*/  LDCU.64 UR4, c[0x4][0x8] ;  /* 0x01000100ff0477ac */ /* 0x000f220008000a00 */
[----:B-1----:R-:W-:Y:S02]  /*6380*/  MOV R4, UR8 ;  /* 0x0000000800047c02 */ /* 0x002fe40008000f00 */
[----:B------:R-:W-:Y:S02]  /*6390*/  MOV R5, UR9 ;  /* 0x0000000900057c02 */ /* 0x000fe40008000f00 */
[----:B---3--:R-:W-:Y:S01]  /*63a0*/  MOV R7, UR7 ;  /* 0x0000000700077c02 */ /* 0x008fe20008000f00 */
[----:B------:R-:W-:Y:S01]  /*63b0*/  IMAD.U32 R6, RZ, RZ, UR6 ;  /* 0x00000006ff067e24 */ /* 0x000fe2000f8e00ff */
[----:B----4-:R-:W-:Y:S01]  /*63c0*/  MOV R11, UR5 ;  /* 0x00000005000b7c02 */ /* 0x010fe20008000f00 */
[----:B------:R-:W-:Y:S02]  /*63d0*/  IMAD.U32 R10, RZ, RZ, UR4 ;  /* 0x00000004ff0a7e24 */ /* 0x000fe4000f8e00ff */
[----:B------:R-:W-:Y:S07]  /*63e0*/  LEPC R20, `(.L_x_107) ;  /* 0x000000001014794e */ /* 0x000fee0000000000 */
[----:B--2---:R-:W-:Y:S05]  /*63f0*/  CALL.ABS.NOINC R2 ;  /* 0x0000000002007343 */ /* 0x004fea0003c00000 */
.L_x_107:
[----:B------:R-:W-:Y:S05]  /*6400*/  BSYNC.RECONVERGENT B6 ;  /* 0x0000000000067941 */ /* 0x000fea0003800200 */
.L_x_106:
[----:B------:R-:W-:Y:S02]  /*6410*/  R2UR UR6, R83 ;  /* 0x00000000530672ca */ /* 0x000fe400000e0000 */
[----:B------:R-:W-:Y:S02]  /*6420*/  R2UR UR5, R97 ;  /* 0x00000000610572ca */ /* 0x000fe400000e0000 */
[----:B------:R-:W-:Y:S02]  /*6430*/  R2UR UR4, R96 ;  /* 0x00000000600472ca */ /* 0x000fe400000e0000 */
[----:B------:R-:W-:Y:S02]  /*6440*/  ISETP.NE.U32.AND P4, PT, R78, RZ, PT ;  /* 0x000000ff4e00720c */ /* 0x000fe40003f85070 */
[----:B------:R-:W-:Y:S02]  /*6450*/  ISETP.NE.U32.AND P2, PT, RZ, UR54, PT ;  /* 0x00000036ff007c0c */ /* 0x000fe4000bf45070 */
[----:B------:R-:W-:Y:S02]  /*6460*/  ISETP.NE.AND.EX P4, PT, R79, RZ, PT, P4 ;  /* 0x000000ff4f00720c */ /* 0x000fe40003f85340 */
[----:B------:R-:W-:Y:S01]  /*6470*/  ISETP.NE.AND.EX P2, PT, RZ, UR55, PT, P2 ;  /* 0x00000037ff007c0c */ /* 0x000fe2000bf45320 */
[----:B------:R-:W-:Y:S02]  /*6480*/  UISETP.NE.AND UP2, UPT, UR6, URZ, UPT ;  /* 0x000000ff0600728c */ /* 0x000fe4000bf45270 */
[----:B------:R-:W-:Y:S04]  /*6490*/  UISETP.NE.U32.AND UP0, UPT, UR5, URZ, UPT ;  /* 0x000000ff0500728c */ /* 0x000fe8000bf05070 */
[----:B------:R-:W-:Y:S01]  /*64a0*/  UISETP.NE.AND.EX UP1, UPT, UR4, URZ, UPT, UP0 ;  /* 0x000000ff0400728c */ /* 0x000fe2000bf25300 */
[----:B------:R-:W-:Y:S01]  /*64b0*/  PLOP3.LUT P1, PT, PT, PT, UP2, 0x80, 0x8 ;  /* 0x000000000008781c */ /* 0x000fe20003f2f028 */
[----:B------:R-:W-:Y:S03]  /*64c0*/  UPLOP3.LUT UP0, UPT, UPT, UPT, UPT, 0x40, 0x4 ;  /* 0x000000000004789c */ /* 0x000fe60003f0e870 */
[----:B------:R-:W-:Y:S06]  /*64d0*/  @UP2 UPLOP3.LUT UP0, UPT, UPT, UPT, UP1, 0x80, 0x8 ;  /* 0x000000000008289c */ /* 0x000fec0003f0f010 */
[----:B------:R-:W-:Y:S01]  /*64e0*/  PLOP3.LUT P0, PT, PT, PT, UP0, 0x80, 0x8 ;  /* 0x000000000008781c */ /* 0x000fe20003f0f008 */
[----:B------:R-:W-:Y:S01]  /*64f0*/  @!UPT UIADD3 URZ, UPT, UPT, URZ, URZ, URZ ;  /* 0x000000fffffff290 */ /* 0x000fe2000fffe0ff */
[----:B------:R-:W-:Y:S11]  /*6500*/  BRA.U !UP1, `(.L_x_109) ;  /* 0x0000000109407547 */ /* 0x000ff6000b800000 */
[----:B------:R-:W-:Y:S01]  /*6510*/  UISETP.NE.U32.AND UP0, UPT, UR54, URZ, UPT ;  /* 0x000000ff3600728c */ /* 0x000fe2000bf05070 */
[----:B------:R-:W-:Y:S01]  /*6520*/  R2UR UR6, R97 ;  /* 0x00000000610672ca */ /* 0x000fe200000e0000 */
[----:B------:R-:W2:Y:S01]  /*6530*/  LDCU.64 UR8, c[0x0][0x358] ;  /* 0x00006b00ff0877ac */ /* 0x000ea20008000a00 */
[----:B------:R-:W-:Y:S02]  /*6540*/  HFMA2 R80, -RZ, RZ, 0, 5.9604644775390625e-08 ;  /* 0x00000001ff507431 */ /* 0x000fe400000001ff */
[----:B-1----:R-:W-:Y:S01]  /*6550*/  IMAD.MOV.U32 R0, RZ, RZ, 0x1 ;  /* 0x00000001ff007424 */ /* 0x002fe200078e00ff */
[----:B------:R-:W-:Y:S06]  /*6560*/  UISETP.NE.AND.EX UP0, UPT, UR55, URZ, UPT, UP0 ;  /* 0x000000ff3700728c */ /* 0x000fec000bf05300 */
[----:B------:R-:W-:Y:S05]  /*6570*/  PLOP3.LUT P3, PT, PT, PT, UP0, 0x80, 0x8 ;  /* 0x000000000008781c */ /* 0x000fea0003f6f008 */
[----:B------:R-:W1:Y:S01]  /*6580*/  @UP0 LDCU.64 UR4, c[0x0][0x888] ;  /* 0x00011100ff0407ac */ /* 0x000e620008000a00 */
[----:B------:R-:W-:Y:S07]  /*6590*/  @UP0 UIMAD UR6, UR36, UR6, URZ ;  /* 0x00000006240602a4 */ /* 0x000fee000f8e02ff */
[----:B------:R-:W-:Y:S01]  /*65a0*/  @!P3 PRMT R80, R0, 0x7610, R80 ;  /* 0x000076100050b816 */ /* 0x000fe20000000050 */
[----:B-1----:R-:W-:Y:S06]  /*65b0*/  @UP0 UIMAD.WIDE UR4, UR6, 0x4, UR4 ;  /* 0x00000004060408a5 */ /* 0x002fec000f8e0204 */
[----:B------:R-:W-:Y:S02]  /*65c0*/  IMAD.U32 R2, RZ, RZ, UR4 ;  /* 0x00000004ff027e24 */ /* 0x000fe4000f8e00ff */
[----:B------:R-:W-:Y:S03]  /*65d0*/  IMAD.U32 R3, RZ, RZ, UR5 ;  /* 0x00000005ff037e24 */ /* 0x000fe6000f8e00ff */
[----:B------:R-:W1:Y:S02]  /*65e0*/  @!UP0 LDCU UR4, c[0x0][0x880] ;  /* 0x00011000ff0487ac */ /* 0x000e640008000800 */
[----:B--2--5:R2:W5:Y:S02]  /*65f0*/  @P3 LDG.E R41, desc[UR8][R2.64] ;  /* 0x0000000802293981 */ /* 0x024564000c1e1900 */
[----:B-12---:R-:W-:Y:S02]  /*6600*/  @!P3 MOV R41, UR4 ;  /* 0x000000040029bc02 */ /* 0x006fe40008000f00 */
.L_x_109:
[----:B------:R-:W-:Y:S05]  /*6610*/  @!P4 BRA `(.L_x_110) ;  /* 0x000000000024c947 */ /* 0x000fea0003800000 */
[----:B------:R-:W-:Y:S01]  /*6620*/  ISETP.NE.U32.AND P3, PT, R76, RZ, PT ;  /* 0x000000ff4c00720c */ /* 0x000fe20003f65070 */
[----:B------:R-:W2:Y:S03]  /*6630*/  LDCU.64 UR4, c[0x0][0x358] ;  /* 0x00006b00ff0477ac */ /* 0x000ea60008000a00 */
[----:B------:R-:W-:Y:S11]  /*6640*/  ISETP.NE.AND.EX P3, PT, R77, RZ, PT, P3 ;  /* 0x000000ff4d00720c */ /* 0x000ff60003f65330 */
[----:B------:R-:W-:Y:S02]  /*6650*/  @!UPT UIADD3 URZ, UPT, UPT, URZ, URZ, URZ ;  /* 0x000000fffffff290 */ /* 0x000fe4000fffe0ff */
[----:B------:R-:W3:Y:S01]  /*6660*/  @P3 LDC.64 R2, c[0x0][0x8a8] ;  /* 0x00022a00ff023b82 */ /* 0x000ee20000000a00 */
[----:B-1----:R-:W-:Y:S04]  /*6670*/  @P3 IMAD R0, R78, UR36, RZ ;  /* 0x000000244e003c24 */ /* 0x002fe8000f8e02ff */
[----:B---3--:R-:W-:Y:S05]  /*6680*/  @P3 IMAD.WIDE R2, R0, 0x4, R2 ;  /* 0x0000000400023825 */ /* 0x008fea00078e0202 */
[----:B--2--5:R2:W5:Y:S02]  /*6690*/  @P3 LDG.E R38, desc[UR4][R2.64] ;  /* 0x0000000402263981 */ /* 0x024564000c1e1900 */
[----:B--2---:R-:W3:Y:S02]  /*66a0*/  @!P3 LDC R38, c[0x0][0x8a0] ;  /* 0x00022800ff26bb82 */ /* 0x004ee40000000800 */
.L_x_110:
[----:B-----5:R-:W-:Y:S01]  /*66b0*/  FSETP.NEU.AND P3, PT, R41, RZ, PT ;  /* 0x000000ff2900720b */ /* 0x020fe20003f6d000 */
[----:B------:R-:W-:Y:S01]  /*66c0*/  BSSY B1, `(.L_x_111) ;  /* 0x0000039000017945 */ /* 0x000fe20003800000 */
[----:B------:R-:W-:Y:S01]  /*66d0*/  SEL R3, RZ, 0xffffffff, P2 ;  /* 0xffffffffff037807 */ /* 0x000fe20001000000 */
[----:B------:R-:W-:Y:S01]  /*66e0*/  IMAD.MOV.U32 R47, RZ, RZ, 0x1 ;  /* 0x00000001ff2f7424 */ /* 0x000fe200078e00ff */
[----:B------:R-:W-:Y:S01]  /*66f0*/  @P1 LOP3.LUT P2, RZ, R80, 0xff, RZ, 0xc0, !PT ;  /* 0x000000ff50ff1812 */ /* 0x000fe2000784c0ff */
[----:B------:R-:W-:Y:S01]  /*6700*/  IMAD R39, R36, 0x80, R37 ;  /* 0x0000008024277824 */ /* 0x000fe200078e0225 */
[----:B------:R-:W-:Y:S01]  /*6710*/  @P1 SEL R2, RZ, 0xffffffff, P3 ;  /* 0xffffffffff021807 */ /* 0x000fe20001800000 */
[----:B------:R-:W-:Y:S01]  /*6720*/  IMAD R87, R94, -0x10, R92 ;  /* 0xfffffff05e577824 */ /* 0x000fe200078e025c */
[----:B------:R-:W-:Y:S01]  /*6730*/  LOP3.LUT R90, R90, 0x1, RZ, 0x3c, !PT ;  /* 0x000000015a5a7812 */ /* 0x000fe200078e3cff */
[----:B------:R-:W-:Y:S01]  /*6740*/  IMAD.MOV.U32 R46, RZ, RZ, RZ ;  /* 0x000000ffff2e7224 */ /* 0x000fe200078e00ff */
[----:B------:R-:W-:Y:S02]  /*6750*/  @P0 SEL R2, R3, R2, !P2 ;  /* 0x0000000203020207 */ /* 0x000fe40005000000 */
[----:B------:R-:W-:Y:S02]  /*6760*/  CS2R R74, SRZ ;  /* 0x00000000004a7805 */ /* 0x000fe4000001ff00 */
[----:B------:R-:W-:Y:S02]  /*6770*/  LEA R99, R36, UR44, 0x3 ;  /* 0x0000002c24637c11 */ /* 0x000fe4000f8e18ff */
[----:B------:R-:W-:Y:S02]  /*6780*/  CS2R R72, SRZ ;  /* 0x0000000000487805 */ /* 0x000fe4000001ff00 */
[----:B------:R-:W-:Y:S02]  /*6790*/  @P1 LOP3.LUT R2, R2, 0x1, RZ, 0xc0, !PT ;  /* 0x0000000102021812 */ /* 0x000fe400078ec0ff */
[----:B------:R-:W-:Y:S02]  /*67a0*/  CS2R R66, SRZ ;  /* 0x0000000000427805 */ /* 0x000fe4000001ff00 */
[----:B-1----:R-:W-:Y:S02]  /*67b0*/  SHF.L.U32 R0, R89, 0x1f, RZ ;  /* 0x0000001f59007819 */ /* 0x002fe400000006ff */
[----:B------:R-:W-:Y:S02]  /*67c0*/  CS2R R64, SRZ ;  /* 0x0000000000407805 */ /* 0x000fe4000001ff00 */
[----:B------:R-:W-:Y:S02]  /*67d0*/  ISETP.NE.U32.OR P5, PT, R2, 0x1, !P1 ;  /* 0x000000010200780c */ /* 0x000fe40004fa5470 */
[----:B------:R-:W-:Y:S02]  /*67e0*/  CS2R R58, SRZ ;  /* 0x00000000003a7805 */ /* 0x000fe4000001ff00 */
[----:B------:R-:W-:Y:S02]  /*67f0*/  PLOP3.LUT P2, PT, PT, PT, UP1, 0x80, 0x8 ;  /* 0x000000000008781c */ /* 0x000fe40003f4f018 */
[----:B------:R-:W-:Y:S02]  /*6800*/  CS2R R56, SRZ ;  /* 0x0000000000387805 */ /* 0x000fe4000001ff00 */
[----:B------:R-:W-:Y:S02]  /*6810*/  LOP3.LUT P4, R85, R80, 0xff, RZ, 0xc0, !PT ;  /* 0x000000ff50557812 */ /* 0x000fe4000788c0ff */
[----:B------:R-:W-:Y:S02]  /*6820*/  CS2R R50, SRZ ;  /* 0x0000000000327805 */ /* 0x000fe4000001ff00 */
[----:B------:R-:W-:Y:S02]  /*6830*/  SEL R2, RZ, 0xffffffff, P3 ;  /* 0xffffffffff027807 */ /* 0x000fe40001800000 */
[----:B------:R-:W-:Y:S02]  /*6840*/  CS2R R48, SRZ ;  /* 0x0000000000307805 */ /* 0x000fe4000001ff00 */
[----:B------:R-:W-:Y:S02]  /*6850*/  P2R R98, PR, RZ, 0x20 ;  /* 0x00000020ff627803 */ /* 0x000fe40000000000 */
[----:B------:R-:W-:Y:S02]  /*6860*/  @P5 SHF.L.U32 R4, R90, 0x1f, RZ ;  /* 0x0000001f5a045819 */ /* 0x000fe400000006ff */
[----:B------:R-:W-:Y:S02]  /*6870*/  @P2 SEL R2, R3, R2, !P4 ;  /* 0x0000000203022207 */ /* 0x000fe40006000000 */
[----:B------:R-:W1:Y:S02]  /*6880*/  @P5 SYNCS.PHASECHK.TRANS64.TRYWAIT P1, [UR44+0x30], R4 ;  /* 0x00003004ff0055a7 */ /* 0x000e64000802112c */
[----:B------:R-:W-:Y:S04]  /*6890*/  LOP3.LUT R2, R2, 0x1, RZ, 0xc0, !PT ;  /* 0x0000000102027812 */ /* 0x000fe800078ec0ff */
[----:B------:R-:W-:Y:S04]  /*68a0*/  ISETP.NE.U32.AND P2, PT, R2, 0x1, PT ;  /* 0x000000010200780c */ /* 0x000fe80003f45070 */
[----:B------:R-:W-:Y:S01]  /*68b0*/  P2R R60, PR, RZ, 0x4 ;  /* 0x00000004ff3c7803 */ /* 0x000fe20000000000 */
[----:B------:R2:W4:Y:S01]  /*68c0*/  SYNCS.PHASECHK.TRANS64.TRYWAIT P0, [R99+URZ+0xa0], R0 ;  /* 0x0000a000630075a7 */ /* 0x00052200080011ff */
[----:B-1----:R-:W-:Y:S01]  /*68d0*/  @P5 SEL R47, RZ, 0x1, !P1 ;  /* 0x00000001ff2f5807 */ /* 0x002fe20004800000 */
[----:B--2---:R-:W-:Y:S06]  /*68e0*/  @!P5 BRA `(.L_x_112) ;  /* 0x000000000058d947 */ /* 0x004fec0003800000 */
[----:B------:R-:W-:Y:S01]  /*68f0*/  IMAD.MOV.U32 R75, RZ, RZ, RZ ;  /* 0x000000ffff4b7224 */ /* 0x000fe200078e00ff */
[----:B------:R-:W-:Y:S01]  /*6900*/  ISETP.NE.AND P1, PT, R47, RZ, PT ;  /* 0x000000ff2f00720c */ /* 0x000fe20003f25270 */
[----:B------:R-:W-:Y:S01]  /*6910*/  BSSY B0, `(.L_x_113) ;  /* 0x000000c000007945 */ /* 0x000fe20003800000 */
[----:B------:R-:W-:Y:S02]  /*6920*/  CS2R R50, SRZ ;  /* 0x0000000000327805 */ /* 0x000fe4000001ff00 */
[----:B------:R-:W-:Y:S02]  /*6930*/  CS2R R48, SRZ ;  /* 0x0000000000307805 */ /* 0x000fe4000001ff00 */
[----:B------:R-:W-:Y:S02]  /*6940*/  CS2R R58, SRZ ;  /* 0x00000000003a7805 */ /* 0x000fe4000001ff00 */
[----:B------:R-:W-:Y:S02]  /*6950*/  CS2R R56, SRZ ;  /* 0x0000000000387805 */ /* 0x000fe4000001ff00 */
[----:B------:R-:W-:Y:S02]  /*6960*/  CS2R R66, SRZ ;  /* 0x0000000000427805 */ /* 0x000fe4000001ff00 */
[----:B------:R-:W-:Y:S02]  /*6970*/  CS2R R64, SRZ ;  /* 0x0000000000407805 */ /* 0x000fe4000001ff00 */
[----:B------:R-:W-:Y:S01]  /*6980*/  CS2R R72, SRZ ;  /* 0x0000000000487805 */ /* 0x000fe2000001ff00 */
[----:B------:R-:W-:Y:S06]  /*6990*/  @P1 BRA `(.L_x_114) ;  /* 0x00000000000c1947 */ /* 0x000fec0003800000 */
[----:B------:R-:W-:Y:S04]  /*69a0*/  SHF.L.U32 R3, R90, 0x1f, RZ ;  /* 0x0000001f5a037819 */ /* 0x000fe800000006ff */
[----:B------:R-:W1:Y:S02]  /*69b0*/  SYNCS.PHASECHK.TRANS64.TRYWAIT P1, [UR44+0x30], R3 ;  /* 0x00003003ff0075a7 */ /* 0x000e64000802112c */
[----:B-1----:R-:W-:Y:S05]  /*69c0*/  @!P1 BRA `(.L_x_115) ;  /* 0x0000003c00b09947 */ /* 0x002fea0003800000 */
.L_x_114:
[----:B------:R-:W-:Y:S05]  /*69d0*/  BSYNC B0 ;  /* 0x0000000000007941 */ /* 0x000fea0003800000 */
.L_x_113:
[----:B------:R-:W-:Y:S01]  /*69e0*/  ISETP.NE.AND P1, PT, R60, RZ, PT ;  /* 0x000000ff3c00720c */ /* 0x000fe20003f25270 */
[----:B------:R-:W-:Y:S11]  /*69f0*/  HFMA2 R46, -RZ, RZ, 0, 5.9604644775390625e-08 ;  /* 0x00000001ff2e7431 */ /* 0x000ff600000001ff */
[----:B------:R-:W-:Y:S01]  /*6a00*/  @!UPT UIADD3 URZ, UPT, UPT, URZ, URZ, URZ ;  /* 0x000000fffffff290 */ /* 0x000fe2000fffe0ff */
[----:B------:R2:W1:Y:S04]  /*6a10*/  @P1 LDS.128 R48, [R93] ;  /* 0x000000005d301984 */ /* 0x0004680000000c00 */
[----:B------:R2:W1:Y:S04]  /*6a20*/  @P1 LDS.128 R56, [R92+0x10] ;  /* 0x000010005c381984 */ /* 0x0004680000000c00 */
[----:B------:R2:W1:Y:S04]  /*6a30*/  @P1 LDS.128 R64, [R91+0x20] ;  /* 0x000020005b401984 */ /* 0x0004680000000c00 */
[----:B------:R2:W1:Y:S02]  /*6a40*/  @P1 LDS.128 R72, [R87+0x30] ;  /* 0x0000300057481984 */ /* 0x0004640000000c00 */
.L_x_112:
[----:B------:R-:W-:Y:S05]  /*6a50*/  BSYNC B1 ;  /* 0x0000000000017941 */ /* 0x000fea0003800000 */
.L_x_111:
[----:B-1----:R-:W-:Y:S04]  /*6a60*/  SHF.R.U32.HI R2, RZ, 0x15, R39 ;  /* 0x00000015ff027819 */ /* 0x002fe80000011627 */
[----:B------:R-:W-:Y:S01]  /*6a70*/  LOP3.LUT P1, RZ, R2, 0x3, R81, 0x48, !PT ;  /* 0x0000000302ff7812 */ /* 0x000fe20007824851 */
[----:B------:R-:W-:Y:S01]  /*6a80*/  @!UPT UIADD3 URZ, UPT, UPT, URZ, URZ, URZ ;  /* 0x000000fffffff290 */ /* 0x000fe2000fffe0ff */
[----:B----4-:R-:W-:Y:S11]  /*6a90*/  @P0 BRA `(.L_x_116) ;  /* 0x0000000000080947 */ /* 0x010ff60003800000 */
[----:B------:R-:W1:Y:S02]  /*6aa0*/  SYNCS.PHASECHK.TRANS64.TRYWAIT P0, [R99+URZ+0xa0], R0 ;  /* 0x0000a000630075a7 */ /* 0x000e6400080011ff */
[----:B-1----:R-:W-:Y:S05]  /*6ab0*/  @!P0 BRA `(.L_x_117) ;  /* 0x0000003c008c8947 */ /* 0x002fea0003800000 */
.L_x_116:
[----:B------:R-:W-:Y:S05]  /*6ac0*/  @!P1 BRA `(.L_x_118) ;  /* 0x0000000000409947 */ /* 0x000fea0003800000 */
[----:B------:R-:W4:Y:S01]  /*6ad0*/  LDCU.64 UR8, c[0x4][0x70] ;  /* 0x01000e00ff0877ac */ /* 0x000f220008000a00 */
[----:B------:R-:W-:Y:S01]  /*6ae0*/  MOV R3, 0x0 ;  /* 0x0000000000037802 */ /* 0x000fe20000000f00 */
[----:B------:R-:W-:Y:S02]  /*6af0*/  HFMA2 R12, -RZ, RZ, 0, 5.9604644775390625e-08 ;  /* 0x00000001ff0c7431 */ /* 0x000fe400000001ff */
[----:B------:R-:W-:Y:S02]  /*6b00*/  IMAD.MOV.U32 R8, RZ, RZ, 0x192 ;  /* 0x00000192ff087424 */ /* 0x000fe400078e00ff */
[----:B------:R-:W-:Y:S01]  /*6b10*/  IMAD.MOV.U32 R13, RZ, RZ, RZ ;  /* 0x000000ffff0d7224 */ /* 0x000fe200078e00ff */
[----:B------:R-:W5:Y:S01]  /*6b20*/  LDCU.64 UR6, c[0x4][0x78] ;  /* 0x01000f00ff0677ac */ /* 0x000f620008000a00 */
[----:B------:R-:W1:Y:S01]  /*6b30*/  LDC.64 R2, c[0x4][R3] ;  /* 0x0100000003027b82 */ /* 0x000e620000000a00 */
[----:B------:R-:W2:Y:S01]  /*6b40*/  LDCU.64 UR4, c[0x4][0x10] ;  /* 0x01000200ff0477ac */ /* 0x000ea20008000a00 */
[----:B----4-:R-:W-:Y:S01]  /*6b50*/  MOV R5, UR9 ;  /* 0x0000000900057c02 */ /* 0x010fe20008000f00 */
[----:B------:R-:W-:Y:S01]  /*6b60*/  IMAD.U32 R4, RZ, RZ, UR8 ;  /* 0x00000008ff047e24 */ /* 0x000fe2000f8e00ff */
[----:B-----5:R-:W-:Y:S01]  /*6b70*/  MOV R7, UR7 ;  /* 0x0000000700077c02 */ /* 0x020fe20008000f00 */
[----:B------:R-:W-:Y:S01]  /*6b80*/  IMAD.U32 R6, RZ, RZ, UR6 ;  /* 0x00000006ff067e24 */ /* 0x000fe2000f8e00ff */
[----:B--2---:R-:W-:Y:S01]  /*6b90*/  MOV R11, UR5 ;  /* 0x00000005000b7c02 */ /* 0x004fe20008000f00 */
[----:B------:R-:W-:Y:S02]  /*6ba0*/  IMAD.U32 R10, RZ, RZ, UR4 ;  /* 0x00000004ff0a7e24 */ /* 0x000fe4000f8e00ff */
[----:B------:R-:W-:Y:S07]  /*6bb0*/  LEPC R20, `(.L_x_118) ;  /* 0x000000001014794e */ /* 0x000fee0000000000 */
[----:B-1-3--:R-:W-:Y:S05]  /*6bc0*/  CALL.ABS.NOINC R2 ;  /* 0x0000000002007343 */ /* 0x00afea0003c00000 */
.L_x_118:
[----:B------:R-:W-:Y:S05]  /*6bd0*/  WARPSYNC.ALL ;  /* 0x0000000000007948 */ /* 0x000fea0003800000 */
[----:B------:R-:W-:Y:S01]  /*6be0*/  R2UR UR4, R39 ;  /* 0x00000000270472ca */ /* 0x000fe200000e0000 */
[--C-:B------:R-:W-:Y:S01]  /*6bf0*/  HADD2.F32 R40, -RZ, R48.reuse.H0_H0 ;  /* 0x20000030ff287230 */ /* 0x100fe20000004100 */
[----:B------:R-:W-:Y:S01]  /*6c00*/  ISETP.NE.AND P0, PT, R95, RZ, PT ;  /* 0x000000ff5f00720c */ /* 0x000fe20003f05270 */
[----:B------:R-:W-:Y:S01]  /*6c10*/  HADD2.F32 R43, -RZ, R48.H1_H1 ;  /* 0x30000030ff2b7230 */ /* 0x000fe20000004100 */
[----:B------:R-:W-:Y:S01]  /*6c20*/  BSSY.RECONVERGENT B0, `(.L_x_119) ;  /* 0x0000086000007945 */ /* 0x000fe20003800200 */
[----:B------:R-:W-:Y:S02]  /*6c30*/  HADD2.F32 R42, -RZ, R49.H0_H0 ;  /* 0x20000031ff2a7230 */ /* 0x000fe40000004100 */
[----:B------:R-:W-:Y:S02]  /*6c40*/  HADD2.F32 R45, -RZ, R51.H0_H0 ;  /* 0x20000033ff2d7230 */ /* 0x000fe40000004100 */
[----:B------:R-:W-:Y:S04]  /*6c50*/  HADD2.F32 R44, -RZ, R75.H1_H1 ;  /* 0x3000004bff2c7230 */ /* 0x000fe80000004100 */
[----:B------:R-:W1:Y:S02]  /*6c60*/  LDTM.x32 R4, tmem[UR4] ;  /* 0x00000004000479ee */ /* 0x000e6400082c0000 */
[C---:B-1-3--:R-:W-:Y:S01]  /*6c70*/  FMUL R0, R38.reuse, R4 ;  /* 0x0000000426007220 */ /* 0x04afe20000400000 */
[C---:B------:R-:W-:Y:S01]  /*6c80*/  FMUL R2, R38.reuse, R5 ;  /* 0x0000000526027220 */ /* 0x040fe20000400000 */
[C---:B------:R-:W-:Y:S01]  /*6c90*/  FMUL R3, R38.reuse, R6 ;  /* 0x0000000626037220 */ /* 0x040fe20000400000 */
[C---:B------:R-:W-:Y:S01]  /*6ca0*/  FMUL R7, R38.reuse, R7 ;  /* 0x0000000726077220 */ /* 0x040fe20000400000 */
[C---:B------:R-:W-:Y:S01]  /*6cb0*/  FFMA R0, R41.reuse, R40, R0 ;  /* 0x0000002829007223 */ /* 0x040fe20000000000 */
[----:B------:R-:W-:Y:S02]  /*6cc0*/  HADD2.F32 R40, -RZ, R49.H1_H1 ;  /* 0x30000031ff287230 */ /* 0x000fe40000004100 */
[C---:B------:R-:W-:Y:S01]  /*6cd0*/  FFMA R2, R41.reuse, R43, R2 ;  /* 0x0000002b29027223 */ /* 0x040fe20000000002 */
[C---:B------:R-:W-:Y:S01]  /*6ce0*/  FFMA R3, R41.reuse, R42, R3 ;  /* 0x0000002a29037223 */ /* 0x040fe20000000003 */
[--C-:B------:R-:W-:Y:S02]  /*6cf0*/  HADD2.F32 R43, -RZ, R50.reuse.H0_H0 ;  /* 0x20000032ff2b7230 */ /* 0x100fe40000004100 */
[----:B------:R-:W-:Y:S01]  /*6d00*/  FMUL R4, R38, R8 ;  /* 0x0000000826047220 */ /* 0x000fe20000400000 */
[----:B------:R-:W-:Y:S01]  /*6d10*/  HADD2.F32 R42, -RZ, R50.H1_H1 ;  /* 0x30000032ff2a7230 */ /* 0x000fe20000004100 */
[----:B------:R-:W-:Y:S01]  /*6d20*/  F2FP.F16.F32.PACK_AB R52, R2, R0 ;  /* 0x000000000234723e */ /* 0x000fe200000000ff */
[C---:B------:R-:W-:Y:S01]  /*6d30*/  FFMA R7, R41.reuse, R40, R7 ;  /* 0x0000002829077223 */ /* 0x040fe20000000007 */
[----:B------:R-:W-:Y:S01]  /*6d40*/  FFMA R4, R41, R43, R4 ;  /* 0x0000002b29047223 */ /* 0x000fe20000000004 */
[C---:B------:R-:W-:Y:S01]  /*6d50*/  FMUL R5, R38.reuse, R9 ;  /* 0x0000000926057220 */ /* 0x040fe20000400000 */
[C---:B------:R-:W-:Y:S01]  /*6d60*/  FMUL R6, R38.reuse, R10 ;  /* 0x0000000a26067220 */ /* 0x040fe20000400000 */
[----:B------:R-:W-:Y:S01]  /*6d70*/  HADD2.F32 R40, -RZ, R51.H1_H1 ;  /* 0x30000033ff287230 */ /* 0x000fe20000004100 */
[----:B------:R-:W-:Y:S01]  /*6d80*/  F2FP.F16.F32.PACK_AB R53, R7, R3 ;  /* 0x000000030735723e */ /* 0x000fe200000000ff */
[C---:B------:R-:W-:Y:S01]  /*6d90*/  FFMA R5, R41.reuse, R42, R5 ;  /* 0x0000002a29057223 */ /* 0x040fe20000000005 */
[----:B------:R-:W-:Y:S01]  /*6da0*/  FFMA R6, R41, R45, R6 ;  /* 0x0000002d29067223 */ /* 0x000fe20000000006 */
[C---:B------:R-:W-:Y:S01]  /*6db0*/  FMUL R11, R38.reuse, R11 ;  /* 0x0000000b260b7220 */ /* 0x040fe20000400000 */
[--C-:B------:R-:W-:Y:S02]  /*6dc0*/  HADD2.F32 R43, -RZ, R56.reuse.H0_H0 ;  /* 0x20000038ff2b7230 */ /* 0x100fe40000004100 */
[C---:B------:R-:W-:Y:S01]  /*6dd0*/  FMUL R8, R38.reuse, R12 ;  /* 0x0000000c26087220 */ /* 0x040fe20000400000 */
[----:B------:R-:W-:Y:S01]  /*6de0*/  F2FP.F16.F32.PACK_AB R54, R5, R4 ;  /* 0x000000040536723e */ /* 0x000fe200000000ff */
[C---:B------:R-:W-:Y:S01]  /*6df0*/  FFMA R11, R41.reuse, R40, R11 ;  /* 0x00000028290b7223 */ /* 0x040fe2000000000b */
[----:B------:R-:W-:Y:S02]  /*6e00*/  HADD2.F32 R40, -RZ, R56.H1_H1 ;  /* 0x30000038ff287230 */ /* 0x000fe40000004100 */
[----:B------:R-:W-:Y:S01]  /*6e10*/  FFMA R8, R41, R43, R8 ;  /* 0x0000002b29087223 */ /* 0x000fe20000000008 */
[C---:B------:R-:W-:Y:S01]  /*6e20*/  FMUL R9, R38.reuse, R13 ;  /* 0x0000000d26097220 */ /* 0x040fe20000400000 */
[--C-:B------:R-:W-:Y:S01]  /*6e30*/  HADD2.F32 R45, -RZ, R57.reuse.H0_H0 ;  /* 0x20000039ff2d7230 */ /* 0x100fe20000004100 */
[----:B------:R-:W-:Y:S01]  /*6e40*/  F2FP.F16.F32.PACK_AB R55, R11, R6 ;  /* 0x000000060b37723e */ /* 0x000fe200000000ff */
[C---:B------:R-:W-:Y:S01]  /*6e50*/  FMUL R10, R38.reuse, R14 ;  /* 0x0000000e260a7220 */ /* 0x040fe20000400000 */
[----:B------:R-:W-:Y:S02]  /*6e60*/  HADD2.F32 R42, -RZ, R57.H1_H1 ;  /* 0x30000039ff2a7230 */ /* 0x000fe40000004100 */
[C---:B------:R-:W-:Y:S01]  /*6e70*/  FFMA R9, R41.reuse, R40, R9 ;  /* 0x0000002829097223 */ /* 0x040fe20000000009 */
[C---:B------:R-:W-:Y:S01]  /*6e80*/  FMUL R15, R38.reuse, R15 ;  /* 0x0000000f260f7220 */ /* 0x040fe20000400000 */
[----:B------:R1:W-:Y:S01]  /*6e90*/  STS.128 [R93], R52 ;  /* 0x000000345d007388 */ /* 0x0003e20000000c00 */
[----:B------:R-:W-:Y:S01]  /*6ea0*/  FFMA R10, R41, R45, R10 ;  /* 0x0000002d290a7223 */ /* 0x000fe2000000000a */
[--C-:B------:R-:W-:Y:S01]  /*6eb0*/  HADD2.F32 R40, -RZ, R58.reuse.H0_H0 ;  /* 0x2000003aff287230 */ /* 0x100fe20000004100 */
[----:B------:R-:W-:Y:S01]  /*6ec0*/  F2FP.F16.F32.PACK_AB R68, R9, R8 ;  /* 0x000000080944723e */ /* 0x000fe200000000ff */
[----:B------:R-:W-:Y:S01]  /*6ed0*/  FFMA R15, R41, R42, R15 ;  /* 0x0000002a290f7223 */ /* 0x000fe2000000000f */
[C---:B------:R-:W-:Y:S01]  /*6ee0*/  FMUL R12, R38.reuse, R16 ;  /* 0x00000010260c7220 */ /* 0x040fe20000400000 */
[----:B------:R-:W-:Y:S02]  /*6ef0*/  HADD2.F32 R42, -RZ, R58.H1_H1 ;  /* 0x3000003aff2a7230 */ /* 0x000fe40000004100 */
[C---:B------:R-:W-:Y:S01]  /*6f00*/  FMUL R13, R38.reuse, R17 ;  /* 0x00000011260d7220 */ /* 0x040fe20000400000 */
[--C-:B------:R-:W-:Y:S01]  /*6f10*/  HADD2.F32 R43, -RZ, R59.reuse.H0_H0 ;  /* 0x2000003bff2b7230 */ /* 0x100fe20000004100 */
[----:B------:R-:W-:Y:S01]  /*6f20*/  F2FP.F16.F32.PACK_AB R69, R15, R10 ;  /* 0x0000000a0f45723e */ /* 0x000fe200000000ff */
[C---:B------:R-:W-:Y:S01]  /*6f30*/  FFMA R12, R41.reuse, R40, R12 ;  /* 0x00000028290c7223 */ /* 0x040fe2000000000c */
[C---:B------:R-:W-:Y:S01]  /*6f40*/  FFMA R13, R41.reuse, R42, R13 ;  /* 0x0000002a290d7223 */ /* 0x040fe2000000000d */
[C---:B------:R-:W-:Y:S01]  /*6f50*/  FMUL R14, R38.reuse, R18 ;  /* 0x00000012260e7220 */ /* 0x040fe20000400000 */
[----:B------:R-:W-:Y:S02]  /*6f60*/  HADD2.F32 R40, -RZ, R59.H1_H1 ;  /* 0x3000003bff287230 */ /* 0x000fe40000004100 */
[C---:B------:R-:W-:Y:S01]  /*6f70*/  FMUL R19, R38.reuse, R19 ;  /* 0x0000001326137220 */ /* 0x040fe20000400000 */
[C---:B------:R-:W-:Y:S01]  /*6f80*/  FMUL R16, R38.reuse, R20 ;  /* 0x0000001426107220 */ /* 0x040fe20000400000 */
[C---:B------:R-:W-:Y:S01]  /*6f90*/  FFMA R14, R41.reuse, R43, R14 ;  /* 0x0000002b290e7223 */ /* 0x040fe2000000000e */
[--C-:B------:R-:W-:Y:S02]  /*6fa0*/  HADD2.F32 R43, -RZ, R64.reuse.H0_H0 ;  /* 0x20000040ff2b7230 */ /* 0x100fe40000004100 */
[C---:B------:R-:W-:Y:S01]  /*6fb0*/  FFMA R19, R41.reuse, R40, R19 ;  /* 0x0000002829137223 */ /* 0x040fe20000000013 */
[----:B------:R-:W-:Y:S02]  /*6fc0*/  HADD2.F32 R42, -RZ, R64.H1_H1 ;  /* 0x30000040ff2a7230 */ /* 0x000fe40000004100 */
[C---:B------:R-:W-:Y:S01]  /*6fd0*/  FMUL R17, R38.reuse, R21 ;  /* 0x0000001526117220 */ /* 0x040fe20000400000 */
[--C-:B------:R-:W-:Y:S02]  /*6fe0*/  HADD2.F32 R45, -RZ, R65.reuse.H0_H0 ;  /* 0x20000041ff2d7230 */ /* 0x100fe40000004100 */
[C---:B------:R-:W-:Y:S01]  /*6ff0*/  FMUL R18, R38.reuse, R22 ;  /* 0x0000001626127220 */ /* 0x040fe20000400000 */
[----:B------:R-:W-:Y:S02]  /*7000*/  HADD2.F32 R40, -RZ, R65.H1_H1 ;  /* 0x30000041ff287230 */ /* 0x000fe40000004100 */
[C---:B------:R-:W-:Y:S01]  /*7010*/  FMUL R23, R38.reuse, R23 ;  /* 0x0000001726177220 */ /* 0x040fe20000400000 */
[C---:B------:R-:W-:Y:S01]  /*7020*/  FFMA R16, R41.reuse, R43, R16 ;  /* 0x0000002b29107223 */ /* 0x040fe20000000010 */
[C---:B------:R-:W-:Y:S01]  /*7030*/  FFMA R17, R41.reuse, R42, R17 ;  /* 0x0000002a29117223 */ /* 0x040fe20000000011 */
[C---:B------:R-:W-:Y:S01]  /*7040*/  FFMA R18, R41.reuse, R45, R18 ;  /* 0x0000002d29127223 */ /* 0x040fe20000000012 */
[C---:B------:R-:W-:Y:S01]  /*7050*/  FFMA R23, R41.reuse, R40, R23 ;  /* 0x0000002829177223 */ /* 0x040fe20000000017 */
[--C-:B------:R-:W-:Y:S02]  /*7060*/  HADD2.F32 R43, -RZ, R66.reuse.H0_H0 ;  /* 0x20000042ff2b7230 */ /* 0x100fe40000004100 */
[C---:B------:R-:W-:Y:S01]  /*7070*/  FMUL R20, R38.reuse, R24 ;  /* 0x0000001826147220 */ /* 0x040fe20000400000 */
        /* <DEDUP_REMOVED lines=9> */
[----:B------:R-:W-:Y:S01]  /*7110*/  FFMA R27, R41, R42, R27 ;  /* 0x0000002a291b7223 */ /* 0x000fe2000000001b */
[--C-:B------:R-:W-:Y:S02]  /*7120*/  HADD2.F32 R40, -RZ, R72.reuse.H0_H0 ;  /* 0x20000048ff287230 */ /* 0x100fe40000004100 */
[C---:B------:R-:W-:Y:S01]  /*7130*/  FMUL R24, R38.reuse, R28 ;  /* 0x0000001c26187220 */ /* 0x040fe20000400000 */
[----:B------:R-:W-:Y:S02]  /*7140*/  HADD2.F32 R42, -RZ, R72.H1_H1 ;  /* 0x30000048ff2a7230 */ /* 0x000fe40000004100 */
[C---:B------:R-:W-:Y:S01]  /*7150*/  FMUL R25, R38.reuse, R29 ;  /* 0x0000001d26197220 */ /* 0x040fe20000400000 */
[--C-:B------:R-:W-:Y:S02]  /*7160*/  HADD2.F32 R43, -RZ, R73.reuse.H0_H0 ;  /* 0x20000049ff2b7230 */ /* 0x100fe40000004100 */
[C---:B------:R-:W-:Y:S01]  /*7170*/  FMUL R26, R38.reuse, R30 ;  /* 0x0000001e261a7220 */ /* 0x040fe20000400000 */
[----:B------:R-:W-:Y:S01]  /*7180*/  F2FP.F16.F32.PACK_AB R70, R13, R12 ;  /* 0x0000000c0d46723e */ /* 0x000fe200000000ff */
[----:B------:R-:W-:Y:S01]  /*7190*/  FFMA R24, R41, R40, R24 ;  /* 0x0000002829187223 */ /* 0x000fe20000000018 */
[----:B------:R-:W-:Y:S01]  /*71a0*/  F2FP.F16.F32.PACK_AB R71, R19, R14 ;  /* 0x0000000e1347723e */ /* 0x000fe200000000ff */
[C---:B------:R-:W-:Y:S01]  /*71b0*/  FFMA R25, R41.reuse, R42, R25 ;  /* 0x0000002a29197223 */ /* 0x040fe20000000019 */
[C---:B------:R-:W-:Y:S01]  /*71c0*/  FFMA R26, R41.reuse, R43, R26 ;  /* 0x0000002b291a7223 */ /* 0x040fe2000000001a */
[----:B------:R-:W-:Y:S02]  /*71d0*/  HADD2.F32 R40, -RZ, R73.H1_H1 ;  /* 0x30000049ff287230 */ /* 0x000fe40000004100 */
[C---:B------:R-:W-:Y:S01]  /*71e0*/  FMUL R31, R38.reuse, R31 ;  /* 0x0000001f261f7220 */ /* 0x040fe20000400000 */
[----:B------:R1:W-:Y:S01]  /*71f0*/  STS.128 [R92+0x10], R68 ;  /* 0x000010445c007388 */ /* 0x0003e20000000c00 */
[--C-:B------:R-:W-:Y:S02]  /*7200*/  HADD2.F32 R43, -RZ, R74.reuse.H0_H0 ;  /* 0x2000004aff2b7230 */ /* 0x100fe40000004100 */
[C---:B------:R-:W-:Y:S01]  /*7210*/  FMUL R28, R38.reuse, R32 ;  /* 0x00000020261c7220 */ /* 0x040fe20000400000 */
[----:B------:R-:W-:Y:S02]  /*7220*/  HADD2.F32 R42, -RZ, R74.H1_H1 ;  /* 0x3000004aff2a7230 */ /* 0x000fe40000004100 */
[C---:B------:R-:W-:Y:S01]  /*7230*/  FMUL R29, R38.reuse, R33 ;  /* 0x00000021261d7220 */ /* 0x040fe20000400000 */
[----:B------:R-:W-:Y:S02]  /*7240*/  HADD2.F32 R45, -RZ, R75.H0_H0 ;  /* 0x2000004bff2d7230 */ /* 0x000fe40000004100 */
[C---:B------:R-:W-:Y:S01]  /*7250*/  FMUL R30, R38.reuse, R34 ;  /* 0x00000022261e7220 */ /* 0x040fe20000400000 */
[----:B------:R-:W-:Y:S01]  /*7260*/  FFMA R31, R41, R40, R31 ;  /* 0x00000028291f7223 */ /* 0x000fe2000000001f */
[----:B------:R-:W-:Y:S01]  /*7270*/  FMUL R35, R38, R35 ;  /* 0x0000002326237220 */ /* 0x000fe20000400000 */
[----:B------:R-:W-:Y:S01]  /*7280*/  F2FP.F16.F32.PACK_AB R100, R17, R16 ;  /* 0x000000101164723e */ /* 0x000fe200000000ff */
[----:B------:R-:W-:Y:S01]  /*7290*/  FFMA R28, R41, R43, R28 ;  /* 0x0000002b291c7223 */ /* 0x000fe2000000001c */
[----:B------:R-:W-:Y:S01]  /*72a0*/  F2FP.F16.F32.PACK_AB R101, R23, R18 ;  /* 0x000000121765723e */ /* 0x000fe200000000ff */
[----:B------:R-:W-:Y:S01]  /*72b0*/  FFMA R29, R41, R42, R29 ;  /* 0x0000002a291d7223 */ /* 0x000fe2000000001d */
[----:B------:R-:W-:Y:S01]  /*72c0*/  F2FP.F16.F32.PACK_AB R102, R21, R20 ;  /* 0x000000141566723e */ /* 0x000fe200000000ff */
[----:B------:R-:W-:Y:S01]  /*72d0*/  FFMA R30, R41, R45, R30 ;  /* 0x0000002d291e7223 */ /* 0x000fe2000000001e */
[----:B------:R-:W-:Y:S01]  /*72e0*/  F2FP.F16.F32.PACK_AB R103, R27, R22 ;  /* 0x000000161b67723e */ /* 0x000fe200000000ff */
[----:B------:R-:W-:Y:S01]  /*72f0*/  FFMA R35, R41, R44, R35 ;  /* 0x0000002c29237223 */ /* 0x000fe20000000023 */
[----:B------:R-:W-:Y:S02]  /*7300*/  F2FP.F16.F32.PACK_AB R104, R25, R24 ;  /* 0x000000181968723e */ /* 0x000fe400000000ff */
[----:B------:R-:W-:Y:S01]  /*7310*/  F2FP.F16.F32.PACK_AB R105, R31, R26 ;  /* 0x0000001a1f69723e */ /* 0x000fe200000000ff */
[----:B------:R1:W-:Y:S01]  /*7320*/  STS.128 [R91+0x20], R100 ;  /* 0x000020645b007388 */ /* 0x0003e20000000c00 */
[----:B------:R-:W-:Y:S02]  /*7330*/  F2FP.F16.F32.PACK_AB R106, R29, R28 ;  /* 0x0000001c1d6a723e */ /* 0x000fe400000000ff */
[----:B------:R-:W-:Y:S05]  /*7340*/  F2FP.F16.F32.PACK_AB R107, R35, R30 ;  /* 0x0000001e236b723e */ /* 0x000fea00000000ff */
[----:B------:R1:W-:Y:S01]  /*7350*/  STS.128 [R87+0x30], R104 ;  /* 0x0000306857007388 */ /* 0x0003e20000000c00 */
[----:B------:R-:W-:Y:S01]  /*7360*/  @!PT LDS RZ, [RZ] ;  /* 0x00000000fffff984 */ /* 0x000fe20000000800 */
[----:B------:R-:W-:Y:S01]  /*7370*/  @!PT LDS RZ, [RZ] ;  /* 0x00000000fffff984 */ /* 0x000fe20000000800 */
[----:B------:R-:W-:Y:S01]  /*7380*/  @!PT LDS RZ, [RZ] ;  /* 0x00000000fffff984 */ /* 0x000fe20000000800 */
[----:B------:R-:W-:Y:S01]  /*7390*/  @!PT LDS RZ, [RZ] ;  /* 0x00000000fffff984 */ /* 0x000fe20000000800 */
[----:B------:R3:W-:Y:S07]  /*73a0*/  MEMBAR.ALL.CTA ;  /* 0x0000000000007992 */ /* 0x0007ee0000008000 */
[----:B---3--:R-:W3:Y:S02]  /*73b0*/  FENCE.VIEW.ASYNC.S ;  /* 0x00000000000073c6 */ /* 0x008ee40000000000 */
[----:B---3--:R-:W-:Y:S06]  /*73c0*/  BAR.SYNC.DEFER_BLOCKING 0x1, 0x80 ;  /* 0x0042000000007b1d */ /* 0x008fec0000010000 */
[----:B------:R-:W-:Y:S05]  /*73d0*/  @P0 BRA `(.L_x_120) ;  /* 0x0000000000280947 */ /* 0x000fea0003800000 */
[----:B------:R-:W3:Y:S01]  /*73e0*/  LDCU.64 UR6, c[0x0][0x348] ;  /* 0x00006900ff0677ac */ /* 0x000ee20008000a00 */
[----:B------:R-:W-:Y:S01]  /*73f0*/  UIADD3 UR4, UPT, UPT, UR44, 0x200, URZ ;  /* 0x000002002c047890 */ /* 0x000fe2000fffe0ff */
[----:B------:R-:W-:Y:S05]  /*7400*/  UMOV UR51, UR36 ;  /* 0x0000002400337c82 */ /* 0x000fea0008000000 */
[----:B------:R-:W-:Y:S04]  /*7410*/  MOV R84, UR4 ;  /* 0x0000000400547c02 */ /* 0x000fe80008000f00 */
[----:B------:R-:W-:Y:S01]  /*7420*/  R2UR UR48, R84 ;  /* 0x00000000543072ca */ /* 0x000fe200000e0000 */
[----:B---3--:R-:W-:Y:S04]  /*7430*/  UIADD3 UR4, UP0, UPT, UR6, 0x680, URZ ;  /* 0x0000068006047890 */ /* 0x008fe8000ff1e0ff */
[----:B------:R-:W-:Y:S09]  /*7440*/  UIADD3.X UR5, UPT, UPT, URZ, UR7, URZ, UP0, !UPT ;  /* 0x00000007ff057290 */ /* 0x000ff200087fe4ff */
[----:B------:R3:W-:Y:S01]  /*7450*/  UTMASTG.3D [UR48], [UR4] ;  /* 0x00000030040073b5 */ /* 0x0007e20008010000 */
[----:B------:R0:W-:Y:S01]  /*7460*/  UTMACMDFLUSH ;  /* 0x00000000000079b7 */ /* 0x0001e20000000000 */
[----:B---3--:R-:W-:Y:S04]  /*7470*/  DEPBAR.LE SB0, 0x1 ;  /* 0x000080400000791a */ /* 0x008fe80000000000 */
.L_x_120:
[----:B------:R-:W-:Y:S05]  /*7480*/  BSYNC.RECONVERGENT B0 ;  /* 0x0000000000007941 */ /* 0x000fea0003800200 */
.L_x_119:
[----:B------:R-:W-:Y:S01]  /*7490*/  BAR.SYNC.DEFER_BLOCKING 0x1, 0x80 ;  /* 0x0042000000007b1d */ /* 0x000fe20000010000 */
[----:B------:R-:W-:Y:S01]  /*74a0*/  ISETP.NE.AND P1, PT, R98, RZ, PT ;  /* 0x000000ff6200720c */ /* 0x000fe20003f25270 */
[----:B------:R-:W-:Y:S01]  /*74b0*/  UISETP.NE.AND UP0, UPT, UR52, URZ, UPT ;  /* 0x000000ff3400728c */ /* 0x000fe2000bf05270 */
[----:B------:R-:W-:Y:S11]  /*74c0*/  LEA R3, R46, UR44, 0x3 ;  /* 0x0000002c2e037c11 */ /* 0x000ff6000f8e18ff */
[----:B------:R-:W-:Y:S01]  /*74d0*/  @P1 SHF.L.U32 R2, R90, 0x1f, RZ ;  /* 0x0000001f5a021819 */ /* 0x000fe200000006ff */
[----:B------:R-:W-:Y:S06]  /*74e0*/  BRA.U !UP0, `(.L_x_121) ;  /* 0x0000000108247547 */ /* 0x000fec000b800000 */
[----:B------:R-:W-:Y:S01]  /*74f0*/  IMAD.U32 R5, RZ, RZ, UR46 ;  /* 0x0000002eff057e24 */ /* 0x000fe2000f8e00ff */
[----:B------:R-:W-:Y:S01]  /*7500*/  MOV R0, UR47 ;  /* 0x0000002f00007c02 */ /* 0x000fe20008000f00 */
[----:B------:R-:W-:Y:S03]  /*7510*/  UIADD3 UR4, UPT, UPT, UR46, 0x1, URZ ;  /* 0x000000012e047890 */ /* 0x000fe6000fffe0ff */
[----:B------:R-:W-:Y:S01]  /*7520*/  @P1 LEA R5, R5, UR44, 0x3 ;  /* 0x0000002c05051c11 */ /* 0x000fe2000f8e18ff */
[----:B------:R-:W-:Y:S04]  /*7530*/  UISETP.NE.AND UP0, UPT, UR4, 0x4, UPT ;  /* 0x000000040400788c */ /* 0x000fe8000bf05270 */
[----:B------:R-:W-:Y:S01]  /*7540*/  @P1 VIADD R5, R5, 0x50 ;  /* 0x0000005005051836 */ /* 0x000fe20000000000 */
[----:B------:R-:W-:Y:S04]  /*7550*/  USEL UR46, UR4, URZ, UP0 ;  /* 0x000000ff042e7287 */ /* 0x000fe80008000000 */
[----:B------:R-:W-:Y:S04]  /*7560*/  @P1 PRMT R0, R0, 0x654, R5 ;  /* 0x0000065400001816 */ /* 0x000fe80000000005 */
[----:B------:R3:W-:Y:S04]  /*7570*/  @P1 SYNCS.ARRIVE.TRANS64.RED.A1T0 RZ, [R0+URZ], RZ ;  /* 0x000000ff00ff19a7 */ /* 0x0007e800081004ff */
.L_x_121:
[----:B------:R-:W4:Y:S01]  /*7580*/  @P1 SYNCS.PHASECHK.TRANS64.TRYWAIT P0, [R3+URZ+0x30], R2 ;  /* 0x00003002030015a7 */ /* 0x000f2200080011ff */
[----:B------:R-:W-:Y:S01]  /*7590*/  BSSY B1, `(.L_x_122) ;  /* 0x0000016000017945 */ /* 0x000fe20003800000 */
[----:B----4-:R-:W-:Y:S03]  /*75a0*/  @P1 SEL R47, RZ, 0x1, !P0 ;  /* 0x00000001ff2f1807 */ /* 0x010fe60004000000 */
[----:B------:R-:W-:Y:S05]  /*75b0*/  @!P1 BRA `(.L_x_123) ;  /* 0x00000000004c9947 */ /* 0x000fea0003800000 */
[----:B------:R-:W-:Y:S01]  /*75c0*/  ISETP.NE.AND P0, PT, R47, RZ, PT ;  /* 0x000000ff2f00720c */ /* 0x000fe20003f05270 */
[----:B------:R-:W-:Y:S01]  /*75d0*/  BSSY B0, `(.L_x_124) ;  /* 0x000000b000007945 */ /* 0x000fe20003800000 */
[----:B------:R-:W-:Y:S11]  /*75e0*/  ISETP.NE.AND P1, PT, R60, RZ, PT ;  /* 0x000000ff3c00720c */ /* 0x000ff60003f25270 */
[----:B------:R-:W-:Y:S02]  /*75f0*/  @!UPT UIADD3 URZ, UPT, UPT, URZ, URZ, URZ ;  /* 0x000000fffffff290 */ /* 0x000fe4000fffe0ff */
[C---:B------:R-:W-:Y:S01]  /*7600*/  @P1 IMAD R6, R46.reuse, 0x2000, R93 ;  /* 0x000020002e061824 */ /* 0x040fe200078e025d */
[C---:B------:R-:W-:Y:S01]  /*7610*/  @P1 LEA R4, R46.reuse, R91, 0xd ;  /* 0x0000005b2e041211 */ /* 0x040fe200078e68ff */
[C---:B------:R-:W-:Y:S02]  /*7620*/  @P1 IMAD R5, R46.reuse, 0x2000, R92 ;  /* 0x000020002e051824 */ /* 0x040fe400078e025c */
[----:B------:R-:W-:Y:S01]  /*7630*/  @P1 IMAD R2, R46, 0x2000, R87 ;  /* 0x000020002e021824 */ /* 0x000fe200078e0257 */
[----:B------:R-:W-:Y:S06]  /*7640*/  @P0 BRA `(.L_x_125) ;  /* 0x00000000000c0947 */ /* 0x000fec0003800000 */
[----:B---3--:R-:W-:Y:S04]  /*7650*/  SHF.L.U32 R0, R90, 0x1f, RZ ;  /* 0x0000001f5a007819 */ /* 0x008fe800000006ff */
[----:B------:R-:W3:Y:S02]  /*7660*/  SYNCS.PHASECHK.TRANS64.TRYWAIT P0, [R3+URZ+0x30], R0 ;  /* 0x00003000030075a7 */ /* 0x000ee400080011ff */
[----:B---3--:R-:W-:Y:S05]  /*7670*/  @!P0 BRA `(.L_x_126) ;  /* 0x0000003000b08947 */ /* 0x008fea0003800000 */
.L_x_125:
[----:B------:R-:W-:Y:S05]  /*7680*/  BSYNC B0 ;  /* 0x0000000000007941 */ /* 0x000fea0003800000 */
.L_x_124:
[----:B------:R-:W-:Y:S02]  /*7690*/  ISETP.NE.AND P0, PT, R60, RZ, PT ;  /* 0x000000ff3c00720c */ /* 0x000fe40003f05270 */
[----:B------:R-:W-:Y:S11]  /*76a0*/  IADD3 R46, PT, PT, R46, 0x1, RZ ;  /* 0x000000012e2e7810 */ /* 0x000ff60007ffe0ff */
[----:B------:R4:W1:Y:S04]  /*76b0*/  @P0 LDS.128 R48, [R6] ;  /* 0x0000000006300984 */ /* 0x0008680000000c00 */
[----:B------:R4:W1:Y:S04]  /*76c0*/  @P0 LDS.128 R56, [R5+0x10] ;  /* 0x0000100005380984 */ /* 0x0008680000000c00 */
[----:B------:R4:W1:Y:S04]  /*76d0*/  @P0 LDS.128 R64, [R4+0x20] ;  /* 0x0000200004400984 */ /* 0x0008680000000c00 */
[----:B------:R4:W1:Y:S02]  /*76e0*/  @P0 LDS.128 R72, [R2+0x30] ;  /* 0x0000300002480984 */ /* 0x0008640000000c00 */
.L_x_123:
[----:B------:R-:W-:Y:S05]  /*76f0*/  BSYNC B1 ;  /* 0x0000000000017941 */ /* 0x000fea0003800000 */
.L_x_122:
[----:B---3--:R-:W-:Y:S05]  /*7700*/  VIADD R0, R39, 0x20 ;  /* 0x0000002027007836 */ /* 0x008fea0000000000 */
[----:B------:R-:W-:Y:S04]  /*7710*/  SHF.R.U32.HI R0, RZ, 0x15, R0 ;  /* 0x00000015ff007819 */ /* 0x000fe80000011600 */
[----:B------:R-:W-:Y:S11]  /*7720*/  LOP3.LUT P0, RZ, R0, 0x3, R81, 0x48, !PT ;  /* 0x0000000300ff7812 */ /* 0x000ff60007804851 */
[----:B------:R-:W-:Y:S02]  /*7730*/  @!UPT UIADD3 URZ, UPT, UPT, URZ, URZ, URZ ;  /* 0x000000fffffff290 */ /* 0x000fe4000fffe0ff */
[----:B------:R-:W-:Y:S05]  /*7740*/  @!P0 BRA `(.L_x_127) ;  /* 0x0000000000408947 */ /* 0x000fea0003800000 */
[----:B------:R-:W3:Y:S01]  /*7750*/  LDCU.64 UR8, c[0x4][0x70] ;  /* 0x01000e00ff0877ac */ /* 0x000ee20008000a00 */
[----:B------:R-:W-:Y:S01]  /*7760*/  MOV R3, 0x0 ;  /* 0x0000000000037802 */ /* 0x000fe20000000f00 */
[----:B------:R-:W-:Y:S02]  /*7770*/  HFMA2 R12, -RZ, RZ, 0, 5.9604644775390625e-08 ;  /* 0x00000001ff0c7431 */ /* 0x000fe400000001ff */
[----:B------:R-:W-:Y:S02]  /*7780*/  IMAD.MOV.U32 R8, RZ, RZ, 0x192 ;  /* 0x00000192ff087424 */ /* 0x000fe400078e00ff */
[----:B------:R-:W-:Y:S01]  /*7790*/  IMAD.MOV.U32 R13, RZ, RZ, RZ ;  /* 0x000000ffff0d7224 */ /* 0x000fe200078e00ff */
[----:B------:R-:W5:Y:S01]  /*77a0*/  LDCU.64 UR6, c[0x4][0x78] ;  /* 0x01000f00ff0677ac */ /* 0x000f620008000a00 */
[----:B----4-:R-:W4:Y:S01]  /*77b0*/  LDC.64 R2, c[0x4][R3] ;  /* 0x0100000003027b82 */ /* 0x010f220000000a00 */
[----:B------:R-:W2:Y:S01]  /*77c0*/  LDCU.64 UR4, c[0x4][0x10] ;  /* 0x01000200ff0477ac */ /* 0x000ea20008000a00 */
[----:B---3--:R-:W-:Y:S01]  /*77d0*/  MOV R5, UR9 ;  /* 0x0000000900057c02 */ /* 0x008fe20008000f00 */
[----:B------:R-:W-:Y:S01]  /*77e0*/  IMAD.U32 R4, RZ, RZ, UR8 ;  /* 0x00000008ff047e24 */ /* 0x000fe2000f8e00ff */
[----:B-----5:R-:W-:Y:S01]  /*77f0*/  MOV R7, UR7 ;  /* 0x0000000700077c02 */ /* 0x020fe20008000f00 */
[----:B------:R-:W-:Y:S01]  /*7800*/  IMAD.U32 R6, RZ, RZ, UR6 ;  /* 0x00000006ff067e24 */ /* 0x000fe2000f8e00ff */
[----:B--2---:R-:W-:Y:S01]  /*7810*/  MOV R11, UR5 ;  /* 0x00000005000b7c02 */ /* 0x004fe20008000f00 */
[----:B------:R-:W-:Y:S02]  /*7820*/  IMAD.U32 R10, RZ, RZ, UR4 ;  /* 0x00000004ff0a7e24 */ /* 0x000fe4000f8e00ff */
[----:B------:R-:W-:Y:S07]  /*7830*/  LEPC R20, `(.L_x_127) ;  /* 0x000000001014794e */ /* 0x000fee0000000000 */
[----:B-1--4-:R-:W-:Y:S05]  /*7840*/  CALL.ABS.NOINC R2 ;  /* 0x0000000002007343 */ /* 0x012fea0003c00000 */
.L_x_127:
[----:B------:R-:W-:Y:S05]  /*7850*/  WARPSYNC.ALL ;  /* 0x0000000000007948 */ /* 0x000fea0003800000 */
[----:B------:R-:W-:Y:S01]  /*7860*/  R2UR UR4, R39 ;  /* 0x00000000270472ca */ /* 0x000fe200000e0000 */
[--C-:B-1----:R-:W-:Y:S01]  /*7870*/  HADD2.F32 R40, -RZ, R48.reuse.H0_H0 ;  /* 0x20000030ff287230 */ /* 0x102fe20000004100 */
[----:B------:R-:W-:Y:S01]  /*7880*/  ISETP.NE.AND P6, PT, R98, RZ, PT ;  /* 0x000000ff6200720c */ /* 0x000fe20003fc5270 */
[----:B------:R-:W-:Y:S01]  /*7890*/  HADD2.F32 R43, -RZ, R48.H1_H1 ;  /* 0x30000030ff2b7230 */ /* 0x000fe20000004100 */
[----:B------:R-:W-:Y:S01]  /*78a0*/  MOV R52, UR46 ;  /* 0x0000002e00347c02 */ /* 0x000fe20008000f00 */
[----:B------:R-:W-:Y:S01]  /*78b0*/  HADD2.F32 R42, -RZ, R49.H1_H1 ;  /* 0x30000031ff2a7230 */ /* 0x000fe20000004100 */
[----:B------:R-:W-:Y:S01]  /*78c0*/  MOV R61, UR47 ;  /* 0x0000002f003d7c02 */ /* 0x000fe20008000f00 */
[----:B------:R-:W-:Y:S01]  /*78d0*/  HADD2.F32 R45, -RZ, R51.H0_H0 ;  /* 0x20000033ff2d7230 */ /* 0x000fe20000004100 */
[----:B------:R-:W-:Y:S01]  /*78e0*/  ISETP.NE.AND P0, PT, R95, RZ, PT ;  /* 0x000000ff5f00720c */ /* 0x000fe20003f05270 */
[----:B------:R-:W-:Y:S01]  /*78f0*/  HADD2.F32 R44, -RZ, R75.H1_H1 ;  /* 0x3000004bff2c7230 */ /* 0x000fe20000004100 */
[----:B------:R-:W-:Y:S01]  /*7900*/  BSSY.RECONVERGENT B0, `(.L_x_128) ;  /* 0x0000088000007945 */ /* 0x000fe20003800200 */
[----:B------:R-:W-:Y:S02]  /*7910*/  LEA R62, R46, UR44, 0x3 ;  /* 0x0000002c2e3e7c11 */ /* 0x000fe4000f8e18ff */
[----:B----4-:R-:W1:Y:S02]  /*7920*/  LDTM.x32 R4, tmem[UR4+0x20] ;  /* 0x00002004000479ee */ /* 0x010e6400082c0000 */
[----:B------:R-:W-:Y:S02]  /*7930*/  @P6 LEA R52, R52, UR44, 0x3 ;  /* 0x0000002c34346c11 */ /* 0x000fe4000f8e18ff */
[----:B------:R-:W-:Y:S02]  /*7940*/  @P6 SHF.L.U32 R63, R90, 0x1f, RZ ;  /* 0x0000001f5a3f6819 */ /* 0x000fe400000006ff */
[----:B------:R-:W-:Y:S04]  /*7950*/  @P6 IADD3 R52, PT, PT, R52, 0x50, RZ ;  /* 0x0000005034346810 */ /* 0x000fe80007ffe0ff */
[----:B------:R-:W-:Y:S01]  /*7960*/  @P6 PRMT R61, R61, 0x654, R52 ;  /* 0x000006543d3d6816 */ /* 0x000fe20000000034 */
[C---:B-1----:R-:W-:Y:S01]  /*7970*/  FMUL R0, R38.reuse, R4 ;  /* 0x0000000426007220 */ /* 0x042fe20000400000 */
[C---:B------:R-:W-:Y:S01]  /*7980*/  FMUL R2, R38.reuse, R5 ;  /* 0x0000000526027220 */ /* 0x040fe20000400000 */
[C---:B------:R-:W-:Y:S01]  /*7990*/  FMUL R3, R38.reuse, R6 ;  /* 0x0000000626037220 */ /* 0x040fe20000400000 */
[C---:B------:R-:W-:Y:S01]  /*79a0*/  FMUL R7, R38.reuse, R7 ;  /* 0x0000000726077220 */ /* 0x040fe20000400000 */
[C---:B------:R-:W-:Y:S01]  /*79b0*/  FFMA R0, R41.reuse, R40, R0 ;  /* 0x0000002829007223 */ /* 0x040fe20000000000 */
[----:B------:R-:W-:Y:S02]  /*79c0*/  HADD2.F32 R40, -RZ, R49.H0_H0 ;  /* 0x20000031ff287230 */ /* 0x000fe40000004100 */
[C---:B------:R-:W-:Y:S01]  /*79d0*/  FFMA R2, R41.reuse, R43, R2 ;  /* 0x0000002b29027223 */ /* 0x040fe20000000002 */
[--C-:B------:R-:W-:Y:S02]  /*79e0*/  HADD2.F32 R43, -RZ, R50.reuse.H0_H0 ;  /* 0x20000032ff2b7230 */ /* 0x100fe40000004100 */
[C---:B------:R-:W-:Y:S01]  /*79f0*/  FMUL R4, R38.reuse, R8 ;  /* 0x0000000826047220 */ /* 0x040fe20000400000 */
[----:B------:R-:W-:Y:S01]  /*7a00*/  FMUL R5, R38, R9 ;  /* 0x0000000926057220 */ /* 0x000fe20000400000 */
[C---:B------:R-:W-:Y:S01]  /*7a10*/  FFMA R3, R41.reuse, R40, R3 ;  /* 0x0000002829037223 */ /* 0x040fe20000000003 */
[----:B------:R-:W-:Y:S01]  /*7a20*/  HADD2.F32 R40, -RZ, R50.H1_H1 ;  /* 0x30000032ff287230 */ /* 0x000fe20000004100 */
[----:B------:R-:W-:Y:S01]  /*7a30*/  F2FP.F16.F32.PACK_AB R52, R2, R0 ;  /* 0x000000000234723e */ /* 0x000fe200000000ff */
[C---:B------:R-:W-:Y:S01]  /*7a40*/  FFMA R7, R41.reuse, R42, R7 ;  /* 0x0000002a29077223 */ /* 0x040fe20000000007 */
[C---:B------:R-:W-:Y:S01]  /*7a50*/  FFMA R4, R41.reuse, R43, R4 ;  /* 0x0000002b29047223 */ /* 0x040fe20000000004 */
[C---:B------:R-:W-:Y:S01]  /*7a60*/  FMUL R6, R38.reuse, R10 ;  /* 0x0000000a26067220 */ /* 0x040fe20000400000 */
[----:B------:R-:W-:Y:S02]  /*7a70*/  HADD2.F32 R42, -RZ, R51.H1_H1 ;  /* 0x30000033ff2a7230 */ /* 0x000fe40000004100 */
[----:B------:R-:W-:Y:S01]  /*7a80*/  FFMA R5, R41, R40, R5 ;  /* 0x0000002829057223 */ /* 0x000fe20000000005 */
[----:B------:R-:W-:Y:S01]  /*7a90*/  F2FP.F16.F32.PACK_AB R53, R7, R3 ;  /* 0x000000030735723e */ /* 0x000fe200000000ff */
[----:B------:R-:W-:Y:S01]  /*7aa0*/  FFMA R6, R41, R45, R6 ;  /* 0x0000002d29067223 */ /* 0x000fe20000000006 */
[C---:B------:R-:W-:Y:S01]  /*7ab0*/  FMUL R11, R38.reuse, R11 ;  /* 0x0000000b260b7220 */ /* 0x040fe20000400000 */
[--C-:B------:R-:W-:Y:S01]  /*7ac0*/  HADD2.F32 R40, -RZ, R56.reuse.H0_H0 ;  /* 0x20000038ff287230 */ /* 0x100fe20000004100 */
[----:B------:R-:W-:Y:S01]  /*7ad0*/  F2FP.F16.F32.PACK_AB R54, R5, R4 ;  /* 0x000000040536723e */ /* 0x000fe200000000ff */
[C---:B------:R-:W-:Y:S01]  /*7ae0*/  FMUL R8, R38.reuse, R12 ;  /* 0x0000000c26087220 */ /* 0x040fe20000400000 */
[C---:B------:R-:W-:Y:S01]  /*7af0*/  FFMA R11, R41.reuse, R42, R11 ;  /* 0x0000002a290b7223 */ /* 0x040fe2000000000b */
[----:B------:R-:W-:Y:S02]  /*7b00*/  HADD2.F32 R42, -RZ, R56.H1_H1 ;  /* 0x30000038ff2a7230 */ /* 0x000fe40000004100 */
[C---:B------:R-:W-:Y:S01]  /*7b10*/  FMUL R9, R38.reuse, R13 ;  /* 0x0000000d26097220 */ /* 0x040fe20000400000 */
[--C-:B------:R-:W-:Y:S02]  /*7b20*/  HADD2.F32 R43, -RZ, R57.reuse.H0_H0 ;  /* 0x20000039ff2b7230 */ /* 0x100fe40000004100 */
[----:B------:R-:W-:Y:S01]  /*7b30*/  FFMA R8, R41, R40, R8 ;  /* 0x0000002829087223 */ /* 0x000fe20000000008 */
[----:B------:R-:W-:Y:S01]  /*7b40*/  F2FP.F16.F32.PACK_AB R55, R11, R6 ;  /* 0x000000060b37723e */ /* 0x000fe200000000ff */
[----:B------:R-:W-:Y:S01]  /*7b50*/  FFMA R9, R41, R42, R9 ;  /* 0x0000002a29097223 */ /* 0x000fe20000000009 */
[C---:B------:R-:W-:Y:S01]  /*7b60*/  FMUL R10, R38.reuse, R14 ;  /* 0x0000000e260a7220 */ /* 0x040fe20000400000 */
[----:B------:R-:W-:Y:S02]  /*7b70*/  HADD2.F32 R40, -RZ, R57.H1_H1 ;  /* 0x30000039ff287230 */ /* 0x000fe40000004100 */
[C---:B------:R-:W-:Y:S01]  /*7b80*/  FMUL R15, R38.reuse, R15 ;  /* 0x0000000f260f7220 */ /* 0x040fe20000400000 */
[----:B------:R1:W-:Y:S01]  /*7b90*/  STS.128 [R93+0x2000], R52 ;  /* 0x002000345d007388 */ /* 0x0003e20000000c00 */
[----:B------:R-:W-:Y:S01]  /*7ba0*/  F2FP.F16.F32.PACK_AB R68, R9, R8 ;  /* 0x000000080944723e */ /* 0x000fe200000000ff */
[C---:B------:R-:W-:Y:S01]  /*7bb0*/  FFMA R10, R41.reuse, R43, R10 ;  /* 0x0000002b290a7223 */ /* 0x040fe2000000000a */
[--C-:B------:R-:W-:Y:S02]  /*7bc0*/  HADD2.F32 R43, -RZ, R58.reuse.H0_H0 ;  /* 0x2000003aff2b7230 */ /* 0x100fe40000004100 */
        /* <DEDUP_REMOVED lines=11> */
[--C-:B------:R-:W-:Y:S02]  /*7c80*/  HADD2.F32 R43, -RZ, R64.reuse.H0_H0 ;  /* 0x20000040ff2b7230 */ /* 0x100fe40000004100 */
[C---:B------:R-:W-:Y:S01]  /*7c90*/  FFMA R14, R41.reuse, R45, R14 ;  /* 0x0000002d290e7223 */ /* 0x040fe2000000000e */
[C---:B------:R-:W-:Y:S01]  /*7ca0*/  FMUL R16, R38.reuse, R20 ;  /* 0x0000001426107220 */ /* 0x040fe20000400000 */
        /* <DEDUP_REMOVED lines=17> */
[C---:B------:R-:W-:Y:S01]  /*7dc0*/  FFMA R20, R41.reuse, R40, R20 ;  /* 0x0000002829147223 */ /* 0x040fe20000000014 */
[C---:B------:R-:W-:Y:S01]  /*7dd0*/  FFMA R21, R41.reuse, R42, R21 ;  /* 0x0000002a29157223 */ /* 0x040fe20000000015 */
[----:B------:R-:W-:Y:S02]  /*7de0*/  HADD2.F32 R40, -RZ, R67.H1_H1 ;  /* 0x30000043ff287230 */ /* 0x000fe40000004100 */
[----:B------:R-:W-:Y:S01]  /*7df0*/  FFMA R22, R41, R43, R22 ;  /* 0x0000002b29167223 */ /* 0x000fe20000000016 */
[C---:B------:R-:W-:Y:S01]  /*7e00*/  FMUL R27, R38.reuse, R27 ;  /* 0x0000001b261b7220 */ /* 0x040fe20000400000 */
[--C-:B------:R-:W-:Y:S02]  /*7e10*/  HADD2.F32 R43, -RZ, R72.reuse.H0_H0 ;  /* 0x20000048ff2b7230 */ /* 0x100fe40000004100 */
[C---:B------:R-:W-:Y:S01]  /*7e20*/  FMUL R24, R38.reuse, R28 ;  /* 0x0000001c26187220 */ /* 0x040fe20000400000 */
[----:B------:R-:W-:Y:S02]  /*7e30*/  HADD2.F32 R42, -RZ, R72.H1_H1 ;  /* 0x30000048ff2a7230 */ /* 0x000fe40000004100 */
[C---:B------:R-:W-:Y:S01]  /*7e40*/  FMUL R25, R38.reuse, R29 ;  /* 0x0000001d26197220 */ /* 0x040fe20000400000 */
[--C-:B------:R-:W-:Y:S01]  /*7e50*/  HADD2.F32 R45, -RZ, R73.reuse.H0_H0 ;  /* 0x20000049ff2d7230 */ /* 0x100fe20000004100 */
[----:B------:R-:W-:Y:S01]  /*7e60*/  F2FP.F16.F32.PACK_AB R70, R13, R12 ;  /* 0x0000000c0d46723e */ /* 0x000fe200000000ff */
[C---:B------:R-:W-:Y:S01]  /*7e70*/  FMUL R26, R38.reuse, R30 ;  /* 0x0000001e261a7220 */ /* 0x040fe20000400000 */
[----:B------:R-:W-:Y:S01]  /*7e80*/  F2FP.F16.F32.PACK_AB R71, R19, R14 ;  /* 0x0000000e1347723e */ /* 0x000fe200000000ff */
[C---:B------:R-:W-:Y:S01]  /*7e90*/  FFMA R27, R41.reuse, R40, R27 ;  /* 0x00000028291b7223 */ /* 0x040fe2000000001b */
[C---:B------:R-:W-:Y:S01]  /*7ea0*/  FFMA R24, R41.reuse, R43, R24 ;  /* 0x0000002b29187223 */ /* 0x040fe20000000018 */
[----:B------:R-:W-:Y:S02]  /*7eb0*/  HADD2.F32 R40, -RZ, R73.H1_H1 ;  /* 0x30000049ff287230 */ /* 0x000fe40000004100 */
[C---:B------:R-:W-:Y:S01]  /*7ec0*/  FFMA R25, R41.reuse, R42, R25 ;  /* 0x0000002a29197223 */ /* 0x040fe20000000019 */
[----:B------:R1:W-:Y:S01]  /*7ed0*/  STS.128 [R92+0x2010], R68 ;  /* 0x002010445c007388 */ /* 0x0003e20000000c00 */
[C---:B------:R-:W-:Y:S01]  /*7ee0*/  FMUL R31, R38.reuse, R31 ;  /* 0x0000001f261f7220 */ /* 0x040fe20000400000 */
[--C-:B------:R-:W-:Y:S02]  /*7ef0*/  HADD2.F32 R43, -RZ, R74.reuse.H0_H0 ;  /* 0x2000004aff2b7230 */ /* 0x100fe40000004100 */
[C---:B------:R-:W-:Y:S01]  /*7f00*/  FFMA R26, R41.reuse, R45, R26 ;  /* 0x0000002d291a7223 */ /* 0x040fe2000000001a */
        /* <DEDUP_REMOVED lines=30> */
[----:B------:R-:W-:Y:S02]  /*80f0*/  UIADD3 UR9, UPT, UPT, UR49, 0x20, URZ ;  /* 0x0000002031097890 */ /* 0x000fe4000fffe0ff */
[----:B------:R-:W-:Y:S01]  /*8100*/  UIADD3 UR8, UPT, UPT, UR44, 0x2200, URZ ;  /* 0x000022002c087890 */ /* 0x000fe2000fffe0ff */
[----:B------:R-:W-:Y:S01]  /*8110*/  UMOV UR10, UR50 ;  /* 0x00000032000a7c82 */ /* 0x000fe20008000000 */
[----:B------:R-:W-:Y:S01]  /*8120*/  UMOV UR11, UR36 ;  /* 0x00000024000b7c82 */ /* 0x000fe20008000000 */
[----:B---3--:R-:W-:Y:S04]  /*8130*/  UIADD3 UR4, UP0, UPT, UR6, 0x680, URZ ;  /* 0x0000068006047890 */ /* 0x008fe8000ff1e0ff */
[----:B------:R-:W-:Y:S09]  /*8140*/  UIADD3.X UR5, UPT, UPT, URZ, UR7, URZ, UP0, !UPT ;  /* 0x00000007ff057290 */ /* 0x000ff200087fe4ff */
[----:B------:R3:W-:Y:S01]  /*8150*/  UTMASTG.3D [UR8], [UR4] ;  /* 0x00000008040073b5 */ /* 0x0007e20008010000 */
[----:B------:R0:W-:Y:S01]  /*8160*/  UTMACMDFLUSH ;  /* 0x00000000000079b7 */ /* 0x0001e20000000000 */
[----:B---3--:R-:W-:Y:S04]  /*8170*/  DEPBAR.LE SB0, 0x1 ;  /* 0x000080400000791a */ /* 0x008fe80000000000 */
.L_x_129:
[----:B------:R-:W-:Y:S05]  /*8180*/  BSYNC.RECONVERGENT B0 ;  /* 0x0000000000007941 */ /* 0x000fea0003800200 */
.L_x_128:
[----:B------:R-:W-:Y:S01]  /*8190*/  BAR.SYNC.DEFER_BLOCKING 0x1, 0x80 ;  /* 0x0042000000007b1d */ /* 0x000fe20000010000 */
[----:B------:R-:W-:Y:S04]  /*81a0*/  UIADD3 UR4, UPT, UPT, UR46, 0x1, URZ ;  /* 0x000000012e047890 */ /* 0x000fe8000fffe0ff */
[----:B------:R-:W-:Y:S04]  /*81b0*/  UISETP.NE.AND UP0, UPT, UR4, 0x4, UPT ;  /* 0x000000040400788c */ /* 0x000fe8000bf05270 */
[----:B------:R-:W-:Y:S01]  /*81c0*/  USEL UR45, UR4, URZ, UP0 ;  /* 0x000000ff042d7287 */ /* 0x000fe20008000000 */
[----:B------:R3:W-:Y:S01]  /*81d0*/  @P6 SYNCS.ARRIVE.TRANS64.RED.A1T0 RZ, [R61+URZ], RZ ;  /* 0x000000ff3dff69a7 */ /* 0x0007e200081004ff */
[----:B------:R-:W-:Y:S01]  /*81e0*/  BSSY B1, `(.L_x_130) ;  /* 0x0000017000017945 */ /* 0x000fe20003800000 */
[----:B------:R-:W4:Y:S02]  /*81f0*/  @P6 SYNCS.PHASECHK.TRANS64.TRYWAIT P0, [R62+URZ+0x30], R63 ;  /* 0x0000303f3e0065a7 */ /* 0x000f2400080011ff */
[----:B----4-:R-:W-:Y:S01]  /*8200*/  @P6 SEL R47, RZ, 0x1, !P0 ;  /* 0x00000001ff2f6807 */ /* 0x010fe20004000000 */
[----:B---3--:R-:W-:Y:S06]  /*8210*/  @!P6 BRA `(.L_x_131) ;  /* 0x00000000004ce947 */ /* 0x008fec0003800000 */
        /* <DEDUP_REMOVED lines=9> */
[----:B------:R-:W-:Y:S04]  /*82b0*/  SHF.L.U32 R5, R90, 0x1f, RZ ;  /* 0x0000001f5a057819 */ /* 0x000fe800000006ff */
[----:B------:R-:W3:Y:S02]  /*82c0*/  SYNCS.PHASECHK.TRANS64.TRYWAIT P0, [R62+URZ+0x30], R5 ;  /* 0x000030053e0075a7 */ /* 0x000ee400080011ff */
[----:B---3--:R-:W-:Y:S05]  /*82d0*/  @!P0 BRA `(.L_x_134) ;  /* 0x0000002400ac8947 */ /* 0x008fea0003800000 */
.L_x_133:
[----:B------:R-:W-:Y:S05]  /*82e0*/  BSYNC B0 ;  /* 0x0000000000007941 */ /* 0x000fea0003800000 */
.L_x_132:
[----:B------:R-:W-:Y:S02]  /*82f0*/  ISETP.NE.AND P0, PT, R60, RZ, PT ;  /* 0x000000ff3c00720c */ /* 0x000fe40003f05270 */
[----:B------:R-:W-:Y:S11]  /*8300*/  IADD3 R46, PT, PT, R46, 0x1, RZ ;  /* 0x000000012e2e7810 */ /* 0x000ff60007ffe0ff */
[----:B------:R4:W1:Y:S04]  /*8310*/  @P0 LDS.128 R48, [R4] ;  /* 0x0000000004300984 */ /* 0x0008680000000c00 */
[----:B------:R4:W1:Y:S04]  /*8320*/  @P0 LDS.128 R56, [R3+0x10] ;  /* 0x0000100003380984 */ /* 0x0008680000000c00 */
[----:B------:R4:W1:Y:S04]  /*8330*/  @P0 LDS.128 R64, [R2+0x20] ;  /* 0x0000200002400984 */ /* 0x0008680000000c00 */
[----:B------:R4:W1:Y:S02]  /*8340*/  @P0 LDS.128 R72, [R0+0x30] ;  /* 0x0000300000480984 */ /* 0x0008640000000c00 */
.L_x_131:
[----:B------:R-:W-:Y:S05]  /*8350*/  BSYNC B1 ;  /* 0x0000000000017941 */ /* 0x000fea0003800000 */
.L_x_130:
[----:B----4-:R-:W-:Y:S05]  /*8360*/  VIADD R0, R39, 0x40 ;  /* 0x0000004027007836 */ /* 0x010fea0000000000 */
        /* <DEDUP_REMOVED lines=9> */
[----:B------:R-:W4:Y:S01]  /*8400*/  LDCU.64 UR6, c[0x4][0x78] ;  /* 0x01000f00ff0677ac */ /* 0x000f220008000a00 */
[----:B------:R-:W1:Y:S01]  /*8410*/  LDC.64 R2, c[0x4][R3] ;  /* 0x0100000003027b82 */ /* 0x000e620000000a00 */
[----:B------:R-:W5:Y:S01]  /*8420*/  LDCU.64 UR4, c[0x4][0x10] ;  /* 0x01000200ff0477ac */ /* 0x000f620008000a00 */
[----:B---3--:R-:W-:Y:S01]  /*8430*/  MOV R5, UR9 ;  /* 0x0000000900057c02 */ /* 0x008fe20008000f00 */
[----:B------:R-:W-:Y:S01]  /*8440*/  IMAD.U32 R4, RZ, RZ, UR8 ;  /* 0x00000008ff047e24 */ /* 0x000fe2000f8e00ff */
[----:B----4-:R-:W-:Y:S01]  /*8450*/  MOV R7, UR7 ;  /* 0x0000000700077c02 */ /* 0x010fe20008000f00 */
[----:B------:R-:W-:Y:S01]  /*8460*/  IMAD.U32 R6, RZ, RZ, UR6 ;  /* 0x00000006ff067e24 */ /* 0x000fe2000f8e00ff */
[----:B-----5:R-:W-:Y:S01]  /*8470*/  MOV R11, UR5 ;  /* 0x00000005000b7c02 */ /* 0x020fe20008000f00 */
[----:B------:R-:W-:Y:S02]  /*8480*/  IMAD.U32 R10, RZ, RZ, UR4 ;  /* 0x00000004ff0a7e24 */ /* 0x000fe4000f8e00ff */
[----:B------:R-:W-:Y:S07]  /*8490*/  LEPC R20, `(.L_x_135) ;  /* 0x000000001014794e */ /* 0x000fee0000000000 */
[----:B-12---:R-:W-:Y:S05]  /*84a0*/  CALL.ABS.NOINC R2 ;  /* 0x0000000002007343 */ /* 0x006fea0003c00000 */
.L_x_135:
        /* <DEDUP_REMOVED lines=12> */
[----:B---3--:R-:W-:Y:S02]  /*8570*/  LEA R62, R46, UR44, 0x3 ;  /* 0x0000002c2e3e7c11 */ /* 0x008fe4000f8e18ff */
[----:B------:R-:W1:Y:S02]  /*8580*/  LDTM.x32 R4, tmem[UR4+0x40] ;  /* 0x00004004000479ee */ /* 0x000e6400082c0000 */
        /* <DEDUP_REMOVED lines=133> */
.L_x_137:
[----:B------:R-:W-:Y:S05]  /*8de0*/  BSYNC.RECONVERGENT B0 ;  /* 0x0000000000007941 */ /* 0x000fea0003800200 */
.L_x_136:
        /* <DEDUP_REMOVED lines=21> */
.L_x_141:
[----:B------:R-:W-:Y:S05]  /*8f40*/  BSYNC B0 ;  /* 0x0000000000007941 */ /* 0x000fea0003800000 */
.L_x_140:
[----:B------:R-:W-:Y:S11]  /*8f50*/  ISETP.NE.AND P0, PT, R60, RZ, PT ;  /* 0x000000ff3c00720c */ /* 0x000ff60003f05270 */
[----:B------:R-:W-:Y:S02]  /*8f60*/  @!UPT UIADD3 URZ, UPT, UPT, URZ, URZ, URZ ;  /* 0x000000fffffff290 */ /* 0x000fe4000fffe0ff */
[----:B------:R4:W1:Y:S04]  /*8f70*/  @P0 LDS.128 R48, [R3] ;  /* 0x0000000003300984 */ /* 0x0008680000000c00 */
[----:B------:R4:W1:Y:S04]  /*8f80*/  @P0 LDS.128 R56, [R2+0x10] ;  /* 0x0000100002380984 */ /* 0x0008680000000c00 */
[----:B------:R4:W1:Y:S04]  /*8f90*/  @P0 LDS.128 R64, [R0+0x20] ;  /* 0x0000200000400984 */ /* 0x0008680000000c00 */
[----:B------:R4:W1:Y:S02]  /*8fa0*/  @P0 LDS.128 R72, [R46+0x30] ;  /* 0x000030002e480984 */ /* 0x0008640000000c00 */
.L_x_139:
[----:B------:R-:W-:Y:S05]  /*8fb0*/  BSYNC B1 ;  /* 0x0000000000017941 */ /* 0x000fea0003800000 */
.L_x_138:
        /* <DEDUP_REMOVED lines=21> */
.L_x_143:
[----:B------:R-:W-:Y:S01]  /*9110*/  ISETP.NE.AND P0, PT, R95, RZ, PT ;  /* 0x000000ff5f00720c */ /* 0x000fe20003f05270 */
[----:B------:R-:W-:Y:S05]  /*9120*/  WARPSYNC.ALL ;  /* 0x0000000000007948 */ /* 0x000fea0003800000 */
[----:B------:R-:W-:Y:S01]  /*9130*/  R2UR UR4, R39 ;  /* 0x00000000270472ca */ /* 0x000fe200000e0000 */
[--C-:B-1----:R-:W-:Y:S01]  /*9140*/  HADD2.F32 R40, -RZ, R48.reuse.H0_H0 ;  /* 0x20000030ff287230 */ /* 0x102fe20000004100 */
[----:B------:R-:W-:Y:S01]  /*9150*/  IADD3 R99, PT, PT, R99, 0xc0, RZ ;  /* 0x000000c063637810 */ /* 0x000fe20007ffe0ff */
[----:B------:R-:W-:Y:S01]  /*9160*/  HADD2.F32 R42, -RZ, R48.H1_H1 ;  /* 0x30000030ff2a7230 */ /* 0x000fe20000004100 */
[----:B------:R-:W-:Y:S01]  /*9170*/  BSSY.RECONVERGENT B0, `(.L_x_144) ;  /* 0x0000089000007945 */ /* 0x000fe20003800200 */
[--C-:B------:R-:W-:Y:S01]  /*9180*/  HADD2.F32 R43, -RZ, R49.reuse.H0_H0 ;  /* 0x20000031ff2b7230 */ /* 0x100fe20000004100 */
[----:B------:R-:W-:Y:S01]  /*9190*/  LOP3.LUT R99, R99, 0xfefffff8, RZ, 0xc0, !PT ;  /* 0xfefffff863637812 */ /* 0x000fe200078ec0ff */
[----:B------:R-:W-:Y:S02]  /*91a0*/  HADD2.F32 R44, -RZ, R49.H1_H1 ;  /* 0x30000031ff2c7230 */ /* 0x000fe40000004100 */
[--C-:B------:R-:W-:Y:S02]  /*91b0*/  HADD2.F32 R45, -RZ, R50.reuse.H0_H0 ;  /* 0x20000032ff2d7230 */ /* 0x100fe40000004100 */
[----:B------:R-:W-:Y:S02]  /*91c0*/  HADD2.F32 R46, -RZ, R50.H1_H1 ;  /* 0x30000032ff2e7230 */ /* 0x000fe40000004100 */
[----:B---3--:R-:W1:Y:S01]  /*91d0*/  LDTM.x32 R4, tmem[UR4+0x60] ;  /* 0x00006004000479ee */ /* 0x008e6200082c0000 */
[----:B------:R-:W-:Y:S01]  /*91e0*/  NOP ;  /* 0x0000000000007918 */ /* 0x000fe20000000000 */
[----:B-1----:R1:W-:Y:S01]  /*91f0*/  SYNCS.ARRIVE.TRANS64.RED.A1T0 RZ, [R99+URZ], RZ ;  /* 0x000000ff63ff79a7 */ /* 0x0023e200081004ff */
[--C-:B------:R-:W-:Y:S02]  /*9200*/  HADD2.F32 R47, -RZ, R51.reuse.H0_H0 ;  /* 0x20000033ff2f7230 */ /* 0x100fe40000004100 */
[----:B------:R-:W-:Y:S02]  /*9210*/  HADD2.F32 R48, -RZ, R51.H1_H1 ;  /* 0x30000033ff307230 */ /* 0x000fe40000004100 */
        /* <DEDUP_REMOVED lines=9> */
[C---:B------:R-:W-:Y:S01]  /*92b0*/  FMUL R4, R38.reuse, R4 ;  /* 0x0000000426047220 */ /* 0x040fe20000400000 */
[C---:B------:R-:W-:Y:S01]  /*92c0*/  FMUL R5, R38.reuse, R5 ;  /* 0x0000000526057220 */ /* 0x040fe20000400000 */
[C---:B------:R-:W-:Y:S01]  /*92d0*/  FMUL R6, R38.reuse, R6 ;  /* 0x0000000626067220 */ /* 0x040fe20000400000 */
[C---:B------:R-:W-:Y:S01]  /*92e0*/  FMUL R7, R38.reuse, R7 ;  /* 0x0000000726077220 */ /* 0x040fe20000400000 */
[C---:B------:R-:W-:Y:S01]  /*92f0*/  FFMA R4, R41.reuse, R40, R4 ;  /* 0x0000002829047223 */ /* 0x040fe20000000004 */
[C---:B------:R-:W-:Y:S01]  /*9300*/  FFMA R5, R41.reuse, R42, R5 ;  /* 0x0000002a29057223 */ /* 0x040fe20000000005 */
[C---:B------:R-:W-:Y:S01]  /*9310*/  FFMA R6, R41.reuse, R43, R6 ;  /* 0x0000002b29067223 */ /* 0x040fe20000000006 */
[----:B------:R-:W-:Y:S01]  /*9320*/  FFMA R7, R41, R44, R7 ;  /* 0x0000002c29077223 */ /* 0x000fe20000000007 */
[C---:B------:R-:W-:Y:S01]  /*9330*/  FMUL R8, R38.reuse, R8 ;  /* 0x0000000826087220 */ /* 0x040fe20000400000 */
[C---:B------:R-:W-:Y:S01]  /*9340*/  FMUL R9, R38.reuse, R9 ;  /* 0x0000000926097220 */ /* 0x040fe20000400000 */
[----:B------:R-:W-:Y:S01]  /*9350*/  F2FP.F16.F32.PACK_AB R100, R5, R4 ;  /* 0x000000040564723e */ /* 0x000fe200000000ff */
[C---:B------:R-:W-:Y:S01]  /*9360*/  FMUL R10, R38.reuse, R10 ;  /* 0x0000000a260a7220 */ /* 0x040fe20000400000 */
[----:B------:R-:W-:Y:S01]  /*9370*/  F2FP.F16.F32.PACK_AB R101, R7, R6 ;  /* 0x000000060765723e */ /* 0x000fe200000000ff */
[C---:B------:R-:W-:Y:S01]  /*9380*/  FFMA R8, R41.reuse, R45, R8 ;  /* 0x0000002d29087223 */ /* 0x040fe20000000008 */
[C---:B------:R-:W-:Y:S01]  /*9390*/  FFMA R9, R41.reuse, R46, R9 ;  /* 0x0000002e29097223 */ /* 0x040fe20000000009 */
[----:B------:R-:W-:Y:S01]  /*93a0*/  FFMA R10, R41, R47, R10 ;  /* 0x0000002f290a7223 */ /* 0x000fe2000000000a */
[C---:B------:R-:W-:Y:S01]  /*93b0*/  FMUL R11, R38.reuse, R11 ;  /* 0x0000000b260b7220 */ /* 0x040fe20000400000 */
[C---:B------:R-:W-:Y:S01]  /*93c0*/  FMUL R0, R38.reuse, R12 ;  /* 0x0000000c26007220 */ /* 0x040fe20000400000 */
[C---:B------:R-:W-:Y:S01]  /*93d0*/  FMUL R2, R38.reuse, R13 ;  /* 0x0000000d26027220 */ /* 0x040fe20000400000 */
[----:B------:R-:W-:Y:S01]  /*93e0*/  F2FP.F16.F32.PACK_AB R102, R9, R8 ;  /* 0x000000080966723e */ /* 0x000fe200000000ff */
[C---:B------:R-:W-:Y:S01]  /*93f0*/  FFMA R11, R41.reuse, R48, R11 ;  /* 0x00000030290b7223 */ /* 0x040fe2000000000b */
[C---:B------:R-:W-:Y:S01]  /*9400*/  FFMA R0, R41.reuse, R49, R0 ;  /* 0x0000003129007223 */ /* 0x040fe20000000000 */
[C---:B------:R-:W-:Y:S01]  /*9410*/  FFMA R2, R41.reuse, R51, R2 ;  /* 0x0000003329027223 */ /* 0x040fe20000000002 */
[C---:B------:R-:W-:Y:S01]  /*9420*/  FMUL R3, R38.reuse, R14 ;  /* 0x0000000e26037220 */ /* 0x040fe20000400000 */
[C---:B------:R-:W-:Y:S01]  /*9430*/  FMUL R15, R38.reuse, R15 ;  /* 0x0000000f260f7220 */ /* 0x040fe20000400000 */
[C---:B------:R-:W-:Y:S01]  /*9440*/  FMUL R12, R38.reuse, R16 ;  /* 0x00000010260c7220 */ /* 0x040fe20000400000 */
[C---:B------:R-:W-:Y:S01]  /*9450*/  FMUL R13, R38.reuse, R17 ;  /* 0x00000011260d7220 */ /* 0x040fe20000400000 */
[C---:B------:R-:W-:Y:S01]  /*9460*/  FFMA R3, R41.reuse, R50, R3 ;  /* 0x0000003229037223 */ /* 0x040fe20000000003 */
[C---:B------:R-:W-:Y:S01]  /*9470*/  FMUL R14, R38.reuse, R18 ;  /* 0x00000012260e7220 */ /* 0x040fe20000400000 */
[----:B------:R-:W-:Y:S01]  /*9480*/  FFMA R15, R41, R52, R15 ;  /* 0x00000034290f7223 */ /* 0x000fe2000000000f */
[C---:B------:R-:W-:Y:S01]  /*9490*/  FMUL R19, R38.reuse, R19 ;  /* 0x0000001326137220 */ /* 0x040fe20000400000 */
[----:B------:R-:W-:Y:S01]  /*94a0*/  F2FP.F16.F32.PACK_AB R103, R11, R10 ;  /* 0x0000000a0b67723e */ /* 0x000fe200000000ff */
[C---:B------:R-:W-:Y:S01]  /*94b0*/  FFMA R12, R41.reuse, R53, R12 ;  /* 0x00000035290c7223 */ /* 0x040fe2000000000c */
[----:B------:R-:W-:Y:S02]  /*94c0*/  HADD2.F32 R58, -RZ, R64.H1_H1 ;  /* 0x30000040ff3a7230 */ /* 0x000fe40000004100 */
[C---:B------:R-:W-:Y:S01]  /*94d0*/  FMUL R16, R38.reuse, R20 ;  /* 0x0000001426107220 */ /* 0x040fe20000400000 */
[C---:B------:R-:W-:Y:S01]  /*94e0*/  FFMA R13, R41.reuse, R54, R13 ;  /* 0x00000036290d7223 */ /* 0x040fe2000000000d */
[----:B------:R1:W-:Y:S01]  /*94f0*/  STS.128 [R93+0x6000], R100 ;  /* 0x006000645d007388 */ /* 0x0003e20000000c00 */
[--C-:B------:R-:W-:Y:S02]  /*9500*/  HADD2.F32 R59, -RZ, R65.reuse.H0_H0 ;  /* 0x20000041ff3b7230 */ /* 0x100fe40000004100 */
[C---:B------:R-:W-:Y:S01]  /*9510*/  FMUL R17, R38.reuse, R21 ;  /* 0x0000001526117220 */ /* 0x040fe20000400000 */
[C---:B------:R-:W-:Y:S01]  /*9520*/  FFMA R14, R41.reuse, R55, R14 ;  /* 0x00000037290e7223 */ /* 0x040fe2000000000e */
[----:B------:R-:W-:Y:S02]  /*9530*/  HADD2.F32 R60, -RZ, R65.H1_H1 ;  /* 0x30000041ff3c7230 */ /* 0x000fe40000004100 */
[C---:B------:R-:W-:Y:S01]  /*9540*/  FMUL R18, R38.reuse, R22 ;  /* 0x0000001626127220 */ /* 0x040fe20000400000 */
[C---:B------:R-:W-:Y:S01]  /*9550*/  FFMA R19, R41.reuse, R56, R19 ;  /* 0x0000003829137223 */ /* 0x040fe20000000013 */
        /* <DEDUP_REMOVED lines=13> */
[----:B------:R-:W-:Y:S01]  /*9630*/  FMUL R27, R38, R27 ;  /* 0x0000001b261b7220 */ /* 0x000fe20000400000 */
[----:B------:R-:W-:Y:S01]  /*9640*/  F2FP.F16.F32.PACK_AB R104, R2, R0 ;  /* 0x000000000268723e */ /* 0x000fe200000000ff */
[----:B------:R-:W-:Y:S01]  /*9650*/  FFMA R20, R41, R61, R20 ;  /* 0x0000003d29147223 */ /* 0x000fe20000000014 */
[----:B------:R-:W-:Y:S01]  /*9660*/  F2FP.F16.F32.PACK_AB R105, R15, R3 ;  /* 0x000000030f69723e */ /* 0x000fe200000000ff */
[----:B------:R-:W-:Y:S01]  /*9670*/  HADD2.F32 R66, -RZ, R72.H1_H1 ;  /* 0x30000048ff427230 */ /* 0x000fe20000004100 */
[----:B------:R-:W-:Y:S01]  /*9680*/  F2FP.F16.F32.PACK_AB R106, R13, R12 ;  /* 0x0000000c0d6a723e */ /* 0x000fe200000000ff */
[C---:B------:R-:W-:Y:S01]  /*9690*/  FMUL R24, R38.reuse, R28 ;  /* 0x0000001c26187220 */ /* 0x040fe20000400000 */
[----:B------:R-:W-:Y:S01]  /*96a0*/  F2FP.F16.F32.PACK_AB R107, R19, R14 ;  /* 0x0000000e136b723e */ /* 0x000fe200000000ff */
[C---:B------:R-:W-:Y:S01]  /*96b0*/  FFMA R21, R41.reuse, R62, R21 ;  /* 0x0000003e29157223 */ /* 0x040fe20000000015 */
[--C-:B------:R-:W-:Y:S02]  /*96c0*/  HADD2.F32 R67, -RZ, R73.reuse.H0_H0 ;  /* 0x20000049ff437230 */ /* 0x100fe40000004100 */
[C---:B------:R-:W-:Y:S01]  /*96d0*/  FMUL R25, R38.reuse, R29 ;  /* 0x0000001d26197220 */ /* 0x040fe20000400000 */
[C---:B------:R-:W-:Y:S01]  /*96e0*/  FFMA R22, R41.reuse, R63, R22 ;  /* 0x0000003f29167223 */ /* 0x040fe20000000016 */
[----:B------:R1:W-:Y:S01]  /*96f0*/  STS.128 [R92+0x6010], R104 ;  /* 0x006010685c007388 */ /* 0x0003e20000000c00 */
        /* <DEDUP_REMOVED lines=48> */
.L_x_145:
[----:B------:R-:W-:Y:S05]  /*9a00*/  BSYNC.RECONVERGENT B0 ;  /* 0x0000000000007941 */ /* 0x000fea0003800200 */
.L_x_144:
[----:B------:R-:W-:Y:S01]  /*9a10*/  BAR.SYNC.DEFER_BLOCKING 0x1, 0x80 ;  /* 0x0042000000007b1d */ /* 0x000fe20000010000 */
[----:B------:R-:W-:Y:S01]  /*9a20*/  UISETP.NE.AND UP0, UPT, UR52, -0x4, UPT ;  /* 0xfffffffc3400788c */ /* 0x000fe2000bf05270 */
[----:B------:R-:W-:Y:S08]  /*9a30*/  IADD3 R0, PT, PT, R36, 0x1, RZ ;  /* 0x0000000124007810 */ /* 0x000ff00007ffe0ff */
[----:B------:R-:W-:Y:S05]  /*9a40*/  BRA.U !UP0, `(.L_x_146) ;  /* 0x0000000108287547 */ /* 0x000fea000b800000 */
[----:B------:R-:W-:Y:S01]  /*9a50*/  ISETP.NE.AND P0, PT, R98, RZ, PT ;  /* 0x000000ff6200720c */ /* 0x000fe20003f05270 */
[----:B------:R-:W-:Y:S01]  /*9a60*/  IMAD.U32 R3, RZ, RZ, UR46 ;  /* 0x0000002eff037e24 */ /* 0x000fe2000f8e00ff */
[----:B------:R-:W-:Y:S01]  /*9a70*/  UIADD3 UR4, UPT, UPT, UR46, 0x1, URZ ;  /* 0x000000012e047890 */ /* 0x000fe2000fffe0ff */
[----:B------:R-:W-:Y:S03]  /*9a80*/  IMAD.U32 R2, RZ, RZ, UR47 ;  /* 0x0000002fff027e24 */ /* 0x000fe6000f8e00ff */
[----:B------:R-:W-:Y:S04]  /*9a90*/  UISETP.NE.AND UP0, UPT, UR4, 0x4, UPT ;  /* 0x000000040400788c */ /* 0x000fe8000bf05270 */
[----:B------:R-:W-:Y:S03]  /*9aa0*/  USEL UR46, UR4, URZ, UP0 ;  /* 0x000000ff042e7287 */ /* 0x000fe60008000000 */
[----:B------:R-:W-:Y:S05]  /*9ab0*/  @P0 LEA R3, R3, UR44, 0x3 ;  /* 0x0000002c03030c11 */ /* 0x000fea000f8e18ff */
[----:B------:R-:W-:Y:S05]  /*9ac0*/  @P0 VIADD R3, R3, 0x50 ;  /* 0x0000005003030836 */ /* 0x000fea0000000000 */
[----:B------:R-:W-:Y:S04]  /*9ad0*/  @P0 PRMT R2, R2, 0x654, R3 ;  /* 0x0000065402020816 */ /* 0x000fe80000000003 */
[----:B------:R3:W-:Y:S03]  /*9ae0*/  @P0 SYNCS.ARRIVE.TRANS64.RED.A1T0 RZ, [R2+URZ], RZ ;  /* 0x000000ff02ff09a7 */ /* 0x0007e600081004ff */
.L_x_146:
[----:B------:R-:W-:Y:S01]  /*9af0*/  R2UR UR4, R82 ;  /* 0x00000000520472ca */ /* 0x000fe200000e0000 */
[----:B------:R-:W-:Y:S01]  /*9b00*/  UISETP.NE.AND UP0, UPT, UR62, URZ, UPT ;  /* 0x000000ff3e00728c */ /* 0x000fe2000bf05270 */
[----:B------:R-:W-:Y:S01]  /*9b10*/  ISETP.NE.AND P0, PT, R86, 0x2, PT ;  /* 0x000000025600780c */ /* 0x000fe20003f05270 */
[----:B------:R-:W-:Y:S01]  /*9b20*/  UIADD3 UR20, UPT, UPT, UR37, UR63, URZ ;  /* 0x0000003f25147290 */ /* 0x000fe2000fffe0ff */
[----:B------:R-:W-:Y:S01]  /*9b30*/  ISETP.NE.AND P1, PT, R0, 0x4, PT ;  /* 0x000000040000780c */ /* 0x000fe20003f25270 */
[----:B------:R-:W-:Y:S01]  /*9b40*/  UIADD3 UR52, UPT, UPT, UR52, 0x4, URZ ;  /* 0x0000000434347890 */ /* 0x000fe2000fffe0ff */
[----:B------:R-:W-:Y:S01]  /*9b50*/  SEL R3, RZ, 0x1, P0 ;  /* 0x00000001ff037807 */ /* 0x000fe20000000000 */
[----:B------:R-:W-:Y:S01]  /*9b60*/  UMOV UR36, UR61 ;  /* 0x0000003d00247c82 */ /* 0x000fe20008000000 */
[----:B---3--:R-:W-:Y:S02]  /*9b70*/  SEL R2, RZ, 0x1, P1 ;  /* 0x00000001ff027807 */ /* 0x008fe40000800000 */
[----:B------:R-:W-:Y:S02]  /*9b80*/  LOP3.LUT R88, R88, R3, RZ, 0x3c, !PT ;  /* 0x0000000358587212 */ /* 0x000fe400078e3cff */
[----:B------:R-:W-:Y:S01]  /*9b90*/  LOP3.LUT R89, R89, R2, RZ, 0x3c, !PT ;  /* 0x0000000259597212 */ /* 0x000fe200078e3cff */
[----:B------:R-:W-:Y:S01]  /*9ba0*/  UIADD3 UR16, UPT, UPT, UR38, UR4, URZ ;  /* 0x0000000426107290 */ /* 0x000fe2000fffe0ff */
[----:B------:R-:W-:Y:S02]  /*9bb0*/  SEL R86, R86, RZ, P0 ;  /* 0x000000ff56567207 */ /* 0x000fe40000000000 */
[----:B------:R-:W-:Y:S01]  /*9bc0*/  SEL R36, R0, RZ, P1 ;  /* 0x000000ff00247207 */ /* 0x000fe20000800000 */
[----:B------:R-:W-:Y:S08]  /*9bd0*/  BRA.U UP0, `(.L_x_147) ;  /* 0xffffffbd00e07547 */ /* 0x000ff0000b83ffff */
[----:B------:R-:W-:-:S13]  /*9be0*/  R2UR UR4, R83 ;  /* 0x00000000530472ca */ /* 0x000fda00000e0000 */
[----:B------:R-:W-:-:S09]  /*9bf0*/  UISETP.NE.AND UP0, UPT, UR4, URZ, UPT ;  /* 0x000000ff0400728c */ /* 0x000fd2000bf05270 */
[----:B------:R-:W-:Y:S05]  /*9c00*/  BRA.U !UP0, `(.L_x_148) ;  /* 0x0000000108487547 */ /* 0x000fea000b800000 */
[----:B------:R-:W3:Y:S02]  /*9c10*/  LDCU.64 UR4, c[0x0][0x890] ;  /* 0x00011200ff0477ac */ /* 0x000ee40008000a00 */
[----:B---3--:R-:W-:-:S04]  /*9c20*/  UISETP.NE.U32.AND UP0, UPT, UR4, URZ, UPT ;  /* 0x000000ff0400728c */ /* 0x008fc8000bf05070 */
[----:B------:R-:W-:-:S09]  /*9c30*/  UISETP.NE.AND.EX UP0, UPT, UR5, URZ, UPT, UP0 ;  /* 0x000000ff0500728c */ /* 0x000fd2000bf05300 */
[----:B------:R-:W-:Y:S05]  /*9c40*/  BRA.U UP0, `(.L_x_149) ;  /* 0x00000001000c7547 */ /* 0x000fea000b800000 */
[----:B------:R-:W-:-:S13]  /*9c50*/  FSETP.NEU.AND P0, PT, R41, RZ, PT ;  /* 0x000000ff2900720b */ /* 0x000fda0003f0d000 */
[----:B------:R-:W-:Y:S05]  /*9c60*/  @!P0 EXIT ;  /* 0x000000000000894d */ /* 0x000fea0003800000 */
[----:B------:R-:W-:Y:S05]  /*9c70*/  BRA `(.L_x_148) ;  /* 0x00000000002c7947 */ /* 0x000fea0003800000 */
.L_x_149:
[----:B------:R-:W-:Y:S01]  /*9c80*/  ISETP.NE.AND P0, PT, R85, RZ, PT ;  /* 0x000000ff5500720c */ /* 0x000fe20003f05270 */
[----:B------:R-:W-:-:S12]  /*9c90*/  BSSY.RECONVERGENT B0, `(.L_x_148) ;  /* 0x0000009000007945 */ /* 0x000fd80003800200 */
[----:B------:R-:W-:Y:S05]  /*9ca0*/  @P0 BRA `(.L_x_150) ;  /* 0x0000000000140947 */ /* 0x000fea0003800000 */
[----:B------:R-:W3:Y:S02]  /*9cb0*/  LDCU.64 UR4, c[0x0][0x888] ;  /* 0x00011100ff0477ac */ /* 0x000ee40008000a00 */
[----:B---3--:R-:W-:-:S04]  /*9cc0*/  ISETP.NE.U32.AND P0, PT, RZ, UR4, PT ;  /* 0x00000004ff007c0c */ /* 0x008fc8000bf05070 */
[----:B------:R-:W-:-:S13]  /*9cd0*/  ISETP.NE.AND.EX P0, PT, RZ, UR5, PT, P0 ;  /* 0x00000005ff007c0c */ /* 0x000fda000bf05300 */
[----:B------:R-:W-:Y:S05]  /*9ce0*/  @!P0 EXIT ;  /* 0x000000000000894d */ /* 0x000fea0003800000 */
[----:B------:R-:W-:Y:S05]  /*9cf0*/  BRA `(.L_x_151) ;  /* 0x0000000000087947 */ /* 0x000fea0003800000 */
.L_x_150:
[----:B------:R-:W-:-:S13]  /*9d00*/  FSETP.NEU.AND P0, PT, R41, RZ, PT ;  /* 0x000000ff2900720b */ /* 0x000fda0003f0d000 */
[----:B------:R-:W-:Y:S05]  /*9d10*/  @!P0 EXIT ;  /* 0x000000000000894d */ /* 0x000fea0003800000 */
.L_x_151:
[----:B------:R-:W-:Y:S05]  /*9d20*/  BSYNC.RECONVERGENT B0 ;  /* 0x0000000000007941 */ /* 0x000fea0003800200 */
.L_x_148:
[----:B------:R-:W-:Y:S01]  /*9d30*/  ULEA UR4, UR46, UR44, 0x3 ;  /* 0x0000002c2e047291 */ /* 0x000fe2000f8e18ff */
[----:B------:R-:W-:-:S04]  /*9d40*/  DEPBAR.LE SB0, 0x0 ;  /* 0x000080000000791a */ /* 0x000fc80000000000 */
[----:B------:R-:W-:-:S04]  /*9d50*/  UIADD3 UR4, UPT, UPT, UR4, 0x50, URZ ;  /* 0x0000005004047890 */ /* 0x000fc8000fffe0ff */
[----:B------:R-:W-:-:S09]  /*9d60*/  UPRMT UR4, UR47, 0x654, UR4 ;  /* 0x000006542f047896 */ /* 0x000fd20008000004 */
[----:B------:R-:W-:Y:S01]  /*9d70*/  SYNCS.ARRIVE.TRANS64.RED.A1T0 RZ, [UR4], RZ ;  /* 0x000000ffffff79a7 */ /* 0x000fe20008100404 */
[----:B------:R-:W-:Y:S05]  /*9d80*/  EXIT ;  /* 0x000000000000794d */ /* 0x000fea0003800000 */
.L_x_24:
[----:B--2---:R2:W3:Y:S02]  /*9d90*/  SYNCS.PHASECHK.TRANS64.TRYWAIT P0, [R3+URZ+0xf0], R2 ;  /* 0x0000f002030075a7 */ /* 0x0044e400080011ff */
[----:B---3--:R-:W-:Y:S05]  /*9da0*/  @!P0 NANOSLEEP.SYNCS 0x989680 ;  /* 0x009896800000895d */ /* 0x008fea0003900000 */
[----:B------:R-:W3:Y:S02]  /*9db0*/  @!P0 SYNCS.PHASECHK.TRANS64 P0, [R3+URZ+0xf0], R2 ;  /* 0x0000f002030085a7 */ /* 0x000ee400080010ff */
[----:B---3--:R-:W-:Y:S05]  /*9dc0*/  @!P0 BRA `(.L_x_24) ;  /* 0xfffffffc00f08947 */ /* 0x008fea000383ffff */
[----:B------:R-:W-:Y:S05]  /*9dd0*/  BRA `(.L_x_152) ;  /* 0xffffff7c00147947 */ /* 0x000fea000383ffff */
.L_x_27:
[----:B-1----:R-:W-:-:S07]  /*9de0*/  MOV R0, UR5 ;  /* 0x0000000500007c02 */ /* 0x002fce0008000f00 */
.L_x_153:
[----:B-1----:R1:W2:Y:S02]  /*9df0*/  SYNCS.PHASECHK.TRANS64.TRYWAIT P0, [R0+URZ+0x18], R3 ;  /* 0x00001803000075a7 */ /* 0x0022a400080011ff */
[----:B--2---:R-:W-:Y:S05]  /*9e00*/  @!P0 NANOSLEEP.SYNCS 0x989680 ;  /* 0x009896800000895d */ /* 0x004fea0003900000 */
[----:B------:R-:W2:Y:S02]  /*9e10*/  @!P0 SYNCS.PHASECHK.TRANS64 P0, [R0+URZ+0x18], R3 ;  /* 0x00001803000085a7 */ /* 0x000ea400080010ff */
[----:B--2---:R-:W-:Y:S05]  /*9e20*/  @!P0 BRA `(.L_x_153) ;  /* 0xfffffffc00f08947 */ /* 0x004fea000383ffff */
[----:B------:R-:W-:Y:S05]  /*9e30*/  BRA `(.L_x_26) ;  /* 0xffffff7c006c7947 */ /* 0x000fea000383ffff */
.L_x_36:
[----:B-1----:R-:W-:-:S07]  /*9e40*/  MOV R0, UR6 ;  /* 0x0000000600007c02 */ /* 0x002fce0008000f00 */
.L_x_154:
[----:B-1----:R1:W2:Y:S02]  /*9e50*/  SYNCS.PHASECHK.TRANS64.TRYWAIT P0, [R0+URZ+0x18], R3 ;  /* 0x00001803000075a7 */ /* 0x0022a400080011ff */
[----:B--2---:R-:W-:Y:S05]  /*9e60*/  @!P0 NANOSLEEP.SYNCS 0x989680 ;  /* 0x009896800000895d */ /* 0x004fea0003900000 */
[----:B------:R-:W2:Y:S02]  /*9e70*/  @!P0 SYNCS.PHASECHK.TRANS64 P0, [R0+URZ+0x18], R3 ;  /* 0x00001803000085a7 */ /* 0x000ea400080010ff */
[----:B--2---:R-:W-:Y:S05]  /*9e80*/  @!P0 BRA `(.L_x_154) ;  /* 0xfffffffc00f08947 */ /* 0x004fea000383ffff */
[----:B------:R-:W-:Y:S05]  /*9e90*/  BRA `(.L_x_35) ;  /* 0xffffff8000787947 */ /* 0x000fea000383ffff */
.L_x_43:
[----:B-1----:R1:W4:Y:S02]  /*9ea0*/  SYNCS.PHASECHK.TRANS64.TRYWAIT P0, [R3+URZ+0x80], R0 ;  /* 0x00008000030075a7 */ /* 0x00232400080011ff */
[----:B----4-:R-:W-:Y:S05]  /*9eb0*/  @!P0 NANOSLEEP.SYNCS 0x989680 ;  /* 0x009896800000895d */ /* 0x010fea0003900000 */
[----:B------:R-:W4:Y:S02]  /*9ec0*/  @!P0 SYNCS.PHASECHK.TRANS64 P0, [R3+URZ+0x80], R0 ;  /* 0x00008000030085a7 */ /* 0x000f2400080010ff */
[----:B----4-:R-:W-:Y:S05]  /*9ed0*/  @!P0 BRA `(.L_x_43) ;  /* 0xfffffffc00f08947 */ /* 0x010fea000383ffff */
[----:B------:R-:W-:Y:S05]  /*9ee0*/  BRA `(.L_x_155) ;  /* 0xffffff8400647947 */ /* 0x000fea000383ffff */
.L_x_47:
[----:B-1----:R-:W-:-:S07]  /*9ef0*/  MOV R0, UR4 ;  /* 0x0000000400007c02 */ /* 0x002fce0008000f00 */
.L_x_156:
[----:B-1----:R1:W2:Y:S02]  /*9f00*/  SYNCS.PHASECHK.TRANS64.TRYWAIT P0, [R0+URZ], R3 ;  /* 0x00000003000075a7 */ /* 0x0022a400080011ff */
[----:B--2---:R-:W-:Y:S05]  /*9f10*/  @!P0 NANOSLEEP.SYNCS 0x989680 ;  /* 0x009896800000895d */ /* 0x004fea0003900000 */
[----:B------:R-:W2:Y:S02]  /*9f20*/  @!P0 SYNCS.PHASECHK.TRANS64 P0, [R0+URZ], R3 ;  /* 0x00000003000085a7 */ /* 0x000ea400080010ff */
[----:B--2---:R-:W-:Y:S05]  /*9f30*/  @!P0 BRA `(.L_x_156) ;  /* 0xfffffffc00f08947 */ /* 0x004fea000383ffff */
[----:B------:R-:W-:Y:S05]  /*9f40*/  BRA `(.L_x_157) ;  /* 0xffffff8c000c7947 */ /* 0x000fea000383ffff */
.L_x_48:
[----:B------:R-:W-:-:S07]  /*9f50*/  MOV R0, UR5 ;  /* 0x0000000500007c02 */ /* 0x000fce0008000f00 */
.L_x_158:
[----:B-1----:R1:W2:Y:S02]  /*9f60*/  SYNCS.PHASECHK.TRANS64.TRYWAIT P0, [R0+URZ], R3 ;  /* 0x00000003000075a7 */ /* 0x0022a400080011ff */
[----:B--2---:R-:W-:Y:S05]  /*9f70*/  @!P0 NANOSLEEP.SYNCS 0x989680 ;  /* 0x009896800000895d */ /* 0x004fea0003900000 */
[----:B------:R-:W2:Y:S02]  /*9f80*/  @!P0 SYNCS.PHASECHK.TRANS64 P0, [R0+URZ], R3 ;  /* 0x00000003000085a7 */ /* 0x000ea400080010ff */
[----:B--2---:R-:W-:Y:S05]  /*9f90*/  @!P0 BRA `(.L_x_158) ;  /* 0xfffffffc00f08947 */ /* 0x004fea000383ffff */
[----:B------:R-:W-:Y:S05]  /*9fa0*/  BRA `(.L_x_159) ;  /* 0xffffff8c00187947 */ /* 0x000fea000383ffff */
.L_x_51:
[----:B-1----:R1:W2:Y:S02]  /*9fb0*/  SYNCS.PHASECHK.TRANS64.TRYWAIT P0, [R2+URZ+0xe0], R5 ;  /* 0x0000e005020075a7 */ /* 0x0022a400080011ff */
[----:B--2---:R-:W-:Y:S05]  /*9fc0*/  @!P0 NANOSLEEP.SYNCS 0x989680 ;  /* 0x009896800000895d */ /* 0x004fea0003900000 */
[----:B------:R-:W2:Y:S02]  /*9fd0*/  @!P0 SYNCS.PHASECHK.TRANS64 P0, [R2+URZ+0xe0], R5 ;  /* 0x0000e005020085a7 */ /* 0x000ea400080010ff */
[----:B--2---:R-:W-:Y:S05]  /*9fe0*/  @!P0 BRA `(.L_x_51) ;  /* 0xfffffffc00f08947 */ /* 0x004fea000383ffff */
[----:B------:R-:W-:Y:S05]  /*9ff0*/  BRA `(.L_x_160) ;  /* 0xffffff8c00747947 */ /* 0x000fea000383ffff */
.L_x_52:
[----:B------:R-:W-:-:S07]  /*a000*/  MOV R2, UR4 ;  /* 0x0000000400027c02 */ /* 0x000fce0008000f00 */
.L_x_161:
[----:B-1----:R1:W2:Y:S02]  /*a010*/  SYNCS.PHASECHK.TRANS64.TRYWAIT P0, [R2+URZ+0x90], R5 ;  /* 0x00009005020075a7 */ /* 0x0022a400080011ff */
[----:B--2---:R-:W-:Y:S05]  /*a020*/  @!P0 NANOSLEEP.SYNCS 0x989680 ;  /* 0x009896800000895d */ /* 0x004fea0003900000 */
[----:B------:R-:W2:Y:S02]  /*a030*/  @!P0 SYNCS.PHASECHK.TRANS64 P0, [R2+URZ+0x90], R5 ;  /* 0x00009005020085a7 */ /* 0x000ea400080010ff */
[----:B--2---:R-:W-:Y:S05]  /*a040*/  @!P0 BRA `(.L_x_161) ;  /* 0xfffffffc00f08947 */ /* 0x004fea000383ffff */
[----:B------:R-:W-:Y:S05]  /*a050*/  BRA `(.L_x_162) ;  /* 0xffffff8c00847947 */ /* 0x000fea000383ffff */
.L_x_53:
[----:B-1----:R1:W2:Y:S02]  /*a060*/  SYNCS.PHASECHK.TRANS64.TRYWAIT P1, [R2+URZ+0x80], R5 ;  /* 0x00008005020075a7 */ /* 0x0022a400080211ff */
[----:B--2---:R-:W-:Y:S05]  /*a070*/  @!P1 NANOSLEEP.SYNCS 0x989680 ;  /* 0x009896800000995d */ /* 0x004fea0003900000 */
[----:B------:R-:W2:Y:S02]  /*a080*/  @!P1 SYNCS.PHASECHK.TRANS64 P1, [R2+URZ+0x80], R5 ;  /* 0x00008005020095a7 */ /* 0x000ea400080210ff */
[----:B--2---:R-:W-:Y:S05]  /*a090*/  @!P1 BRA `(.L_x_53) ;  /* 0xfffffffc00f09947 */ /* 0x004fea000383ffff */
[----:B------:R-:W-:Y:S05]  /*a0a0*/  BRA `(.L_x_163) ;  /* 0xffffff8c00b47947 */ /* 0x000fea000383ffff */
.L_x_56:
[----:B------:R-:W-:-:S07]  /*a0b0*/  MOV R0, UR4 ;  /* 0x0000000400007c02 */ /* 0x000fce0008000f00 */
.L_x_164:
[----:B-1----:R1:W2:Y:S02]  /*a0c0*/  SYNCS.PHASECHK.TRANS64.TRYWAIT P0, [R0+URZ+0x90], R3 ;  /* 0x00009003000075a7 */ /* 0x0022a400080011ff */
[----:B--2---:R-:W-:Y:S05]  /*a0d0*/  @!P0 NANOSLEEP.SYNCS 0x989680 ;  /* 0x009896800000895d */ /* 0x004fea0003900000 */
[----:B------:R-:W2:Y:S02]  /*a0e0*/  @!P0 SYNCS.PHASECHK.TRANS64 P0, [R0+URZ+0x90], R3 ;  /* 0x00009003000085a7 */ /* 0x000ea400080010ff */
[----:B--2---:R-:W-:Y:S05]  /*a0f0*/  @!P0 BRA `(.L_x_164) ;  /* 0xfffffffc00f08947 */ /* 0x004fea000383ffff */
[----:B------:R-:W-:Y:S05]  /*a100*/  BRA `(.L_x_55) ;  /* 0xffffff9000087947 */ /* 0x000fea000383ffff */
.L_x_65:
[----:B-1----:R-:W-:-:S04]  /*a110*/  MOV R0, UR5 ;  /* 0x0000000500007c02 */ /* 0x002fc80008000f00 */
[----:B------:R1:W2:Y:S03]  /*a120*/  SYNCS.PHASECHK.TRANS64.TRYWAIT P0, [R0+URZ+0x8], R7 ;  /* 0x00000807000075a7 */ /* 0x0002a600080011ff */
[----:B--2---:R-:W-:Y:S05]  /*a130*/  @!P0 NANOSLEEP.SYNCS 0x989680 ;  /* 0x009896800000895d */ /* 0x004fea0003900000 */
[----:B------:R-:W2:Y:S02]  /*a140*/  @!P0 SYNCS.PHASECHK.TRANS64 P0, [R0+URZ+0x8], R7 ;  /* 0x00000807000085a7 */ /* 0x000ea400080010ff */
[----:B--2---:R-:W-:Y:S05]  /*a150*/  @!P0 BRA `(.L_x_65) ;  /* 0xfffffffc00ec8947 */ /* 0x004fea000383ffff */
[----:B------:R-:W-:Y:S05]  /*a160*/  BRA `(.L_x_64) ;  /* 0xffffff9000bc7947 */ /* 0x000fea000383ffff */
.L_x_67:
[----:B------:R-:W-:Y:S01]  /*a170*/  BSSY B0, `(.L_x_165) ;  /* 0x0000006000007945 */ /* 0x000fe20003800000 */
[----:B------:R-:W-:-:S07]  /*a180*/  MOV R15, 0xffffffff ;  /* 0xffffffff000f7802 */ /* 0x000fce0000000f00 */
[----:B-1---5:R-:W-:Y:S05]  /*a190*/  WARPSYNC.COLLECTIVE R15, `(.L_x_166) ;  /* 0x000000000f0c7348 */ /* 0x022fea0003c00000 */
[----:B------:R-:W-:Y:S02]  /*a1a0*/  ELECT P6, UR79, PT ;  /* 0x00000000004f782f */ /* 0x000fe400038c0000 */
[----:B------:R-:W-:Y:S01]  /*a1b0*/  MOV R14, UR79 ;  /* 0x0000004f000e7c02 */ /* 0x000fe20008000f00 */
[----:B-1---5:R-:W-:Y:S10]  /*a1c0*/  ENDCOLLECTIVE ;  /* 0x000000000000791b */ /* 0x022ff40003800000 */
.L_x_166:
[----:B------:R-:W-:Y:S05]  /*a1d0*/  BSYNC B0 ;  /* 0x0000000000007941 */ /* 0x000fea0003800000 */
.L_x_165:
[----:B------:R-:W-:Y:S01]  /*a1e0*/  PLOP3.LUT P0, PT, P6, PT, PT, 0x80, 0x8 ;  /* 0x000000000008781c */ /* 0x000fe2000370f070 */
[----:B------:R-:W-:-:S12]  /*a1f0*/  BRA `(.L_x_167) ;  /* 0xffffff9000e87947 */ /* 0x000fd8000383ffff */
.L_x_69:
[----:B-1----:R-:W-:-:S04]  /*a200*/  MOV R0, UR5 ;  /* 0x0000000500007c02 */ /* 0x002fc80008000f00 */
[----:B------:R1:W2:Y:S03]  /*a210*/  SYNCS.PHASECHK.TRANS64.TRYWAIT P0, [R0+URZ+0x8], R5 ;  /* 0x00000805000075a7 */ /* 0x0002a600080011ff */
[----:B--2---:R-:W-:Y:S05]  /*a220*/  @!P0 NANOSLEEP.SYNCS 0x989680 ;  /* 0x009896800000895d */ /* 0x004fea0003900000 */
[----:B------:R-:W2:Y:S02]  /*a230*/  @!P0 SYNCS.PHASECHK.TRANS64 P0, [R0+URZ+0x8], R5 ;  /* 0x00000805000085a7 */ /* 0x000ea400080010ff */
[----:B--2---:R-:W-:Y:S05]  /*a240*/  @!P0 BRA `(.L_x_69) ;  /* 0xfffffffc00ec8947 */ /* 0x004fea000383ffff */
[----:B------:R-:W-:Y:S05]  /*a250*/  BRA `(.L_x_68) ;  /* 0xffffff9000ec7947 */ /* 0x000fea000383ffff */
.L_x_70:
[----:B-1----:R1:W2:Y:S02]  /*a260*/  SYNCS.PHASECHK.TRANS64.TRYWAIT P0, [R0+URZ+0x80], R5 ;  /* 0x00008005000075a7 */ /* 0x0022a400080011ff */
[----:B--2---:R-:W-:Y:S05]  /*a270*/  @!P0 NANOSLEEP.SYNCS 0x989680 ;  /* 0x009896800000895d */ /* 0x004fea0003900000 */
[----:B------:R-:W2:Y:S02]  /*a280*/  @!P0 SYNCS.PHASECHK.TRANS64 P0, [R0+URZ+0x80], R5 ;  /* 0x00008005000085a7 */ /* 0x000ea400080010ff */
[----:B--2---:R-:W-:Y:S05]  /*a290*/  @!P0 BRA `(.L_x_70) ;  /* 0xfffffffc00f08947 */ /* 0x004fea000383ffff */
[----:B------:R-:W-:Y:S05]  /*a2a0*/  BRA `(.L_x_168) ;  /* 0xffffff9400f87947 */ /* 0x000fea000383ffff */
.L_x_72:
[----:B------:R-:W-:-:S07]  /*a2b0*/  MOV R0, UR46 ;  /* 0x0000002e00007c02 */ /* 0x000fce0008000f00 */
.L_x_169:
[----:B-1----:R1:W2:Y:S02]  /*a2c0*/  SYNCS.PHASECHK.TRANS64.TRYWAIT P0, [R0+URZ+0xc0], R5 ;  /* 0x0000c005000075a7 */ /* 0x0022a400080011ff */
[----:B--2---:R-:W-:Y:S05]  /*a2d0*/  @!P0 NANOSLEEP.SYNCS 0x989680 ;  /* 0x009896800000895d */ /* 0x004fea0003900000 */
[----:B------:R-:W2:Y:S02]  /*a2e0*/  @!P0 SYNCS.PHASECHK.TRANS64 P0, [R0+URZ+0xc0], R5 ;  /* 0x0000c005000085a7 */ /* 0x000ea400080010ff */
[----:B--2---:R-:W-:Y:S05]  /*a2f0*/  @!P0 BRA `(.L_x_169) ;  /* 0xfffffffc00f08947 */ /* 0x004fea000383ffff */
[----:B------:R-:W-:Y:S05]  /*a300*/  BRA `(.L_x_170) ;  /* 0xffffff9800447947 */ /* 0x000fea000383ffff */
.L_x_75:
[----:B------:R-:W-:Y:S07]  /*a310*/  MOV R0, UR7 ;  /* 0x0000000700007c02 */ /* 0x000fee0008000f00 */
.L_x_171:
[----:B-1----:R1:W2:Y:S02]  /*a320*/  SYNCS.PHASECHK.TRANS64.TRYWAIT P0, [R0+URZ], R5 ;  /* 0x00000005000075a7 */ /* 0x0022a400080011ff */
[----:B--2---:R-:W-:Y:S05]  /*a330*/  @!P0 NANOSLEEP.SYNCS 0x989680 ;  /* 0x009896800000895d */ /* 0x004fea0003900000 */
[----:B------:R-:W2:Y:S02]  /*a340*/  @!P0 SYNCS.PHASECHK.TRANS64 P0, [R0+URZ], R5 ;  /* 0x00000005000085a7 */ /* 0x000ea400080010ff */
[----:B--2---:R-:W-:Y:S05]  /*a350*/  @!P0 BRA `(.L_x_171) ;  /* 0xfffffffc00f08947 */ /* 0x004fea000383ffff */
[----:B------:R-:W-:Y:S05]  /*a360*/  BRA `(.L_x_74) ;  /* 0xffffff9800587947 */ /* 0x000fea000383ffff */
.L_x_79:
[----:B-1----:R-:W-:-:S07]  /*a370*/  MOV R0, UR4 ;  /* 0x0000000400007c02 */ /* 0x002fce0008000f00 */
.L_x_172:
[----:B-1----:R1:W2:Y:S02]  /*a380*/  SYNCS.PHASECHK.TRANS64.TRYWAIT P0, [R0+URZ], R3 ;  /* 0x00000003000075a7 */ /* 0x0022a400080011ff */
[----:B--2---:R-:W-:Y:S05]  /*a390*/  @!P0 NANOSLEEP.SYNCS 0x989680 ;  /* 0x009896800000895d */ /* 0x004fea0003900000 */
[----:B------:R-:W2:Y:S02]  /*a3a0*/  @!P0 SYNCS.PHASECHK.TRANS64 P0, [R0+URZ], R3 ;  /* 0x00000003000085a7 */ /* 0x000ea400080010ff */
[----:B--2---:R-:W-:Y:S05]  /*a3b0*/  @!P0 BRA `(.L_x_172) ;  /* 0xfffffffc00f08947 */ /* 0x004fea000383ffff */
[----:B------:R-:W-:Y:S05]  /*a3c0*/  BRA `(.L_x_173) ;  /* 0xffffff9c009c7947 */ /* 0x000fea000383ffff */
.L_x_80:
[----:B------:R-:W-:-:S07]  /*a3d0*/  MOV R0, UR5 ;  /* 0x0000000500007c02 */ /* 0x000fce0008000f00 */
.L_x_174:
[----:B-1----:R1:W2:Y:S02]  /*a3e0*/  SYNCS.PHASECHK.TRANS64.TRYWAIT P0, [R0+URZ], R3 ;  /* 0x00000003000075a7 */ /* 0x0022a400080011ff */
[----:B--2---:R-:W-:Y:S05]  /*a3f0*/  @!P0 NANOSLEEP.SYNCS 0x989680 ;  /* 0x009896800000895d */ /* 0x004fea0003900000 */
[----:B------:R-:W2:Y:S02]  /*a400*/  @!P0 SYNCS.PHASECHK.TRANS64 P0, [R0+URZ], R3 ;  /* 0x00000003000085a7 */ /* 0x000ea400080010ff */
[----:B--2---:R-:W-:Y:S05]  /*a410*/  @!P0 BRA `(.L_x_174) ;  /* 0xfffffffc00f08947 */ /* 0x004fea000383ffff */
[----:B------:R-:W-:Y:S05]  /*a420*/  BRA `(.L_x_175) ;  /* 0xffffff9c00a87947 */ /* 0x000fea000383ffff */
.L_x_81:
[----:B------:R-:W-:-:S07]  /*a430*/  MOV R0, UR5 ;  /* 0x0000000500007c02 */ /* 0x000fce0008000f00 */
.L_x_176:
[----:B-1----:R1:W2:Y:S02]  /*a440*/  SYNCS.PHASECHK.TRANS64.TRYWAIT P0, [R0+URZ], R3 ;  /* 0x00000003000075a7 */ /* 0x0022a400080011ff */
[----:B--2---:R-:W-:Y:S05]  /*a450*/  @!P0 NANOSLEEP.SYNCS 0x989680 ;  /* 0x009896800000895d */ /* 0x004fea0003900000 */
[----:B------:R-:W2:Y:S02]  /*a460*/  @!P0 SYNCS.PHASECHK.TRANS64 P0, [R0+URZ], R3 ;  /* 0x00000003000085a7 */ /* 0x000ea400080010ff */
[----:B--2---:R-:W-:Y:S05]  /*a470*/  @!P0 BRA `(.L_x_176) ;  /* 0xfffffffc00f08947 */ /* 0x004fea000383ffff */
[----:B------:R-:W-:Y:S05]  /*a480*/  BRA `(.L_x_177) ;  /* 0xffffff9c00b47947 */ /* 0x000fea000383ffff */
.L_x_84:
[----:B------:R-:W-:-:S07]  /*a490*/  MOV R0, UR41 ;  /* 0x0000002900007c02 */ /* 0x000fce0008000f00 */
.L_x_178:
[----:B-1----:R1:W2:Y:S02]  /*a4a0*/  SYNCS.PHASECHK.TRANS64.TRYWAIT P1, [R0+URZ+0x100], R3 ;  /* 0x00010003000075a7 */ /* 0x0022a400080211ff */
[----:B--2---:R-:W-:Y:S05]  /*a4b0*/  @!P1 NANOSLEEP.SYNCS 0x989680 ;  /* 0x009896800000995d */ /* 0x004fea0003900000 */
[----:B------:R-:W2:Y:S02]  /*a4c0*/  @!P1 SYNCS.PHASECHK.TRANS64 P1, [R0+URZ+0x100], R3 ;  /* 0x00010003000095a7 */ /* 0x000ea400080210ff */
[----:B--2---:R-:W-:Y:S05]  /*a4d0*/  @!P1 BRA `(.L_x_178) ;  /* 0xfffffffc00f09947 */ /* 0x004fea000383ffff */
[----:B------:R-:W-:Y:S05]  /*a4e0*/  BRA `(.L_x_179) ;  /* 0xffffffa000007947 */ /* 0x000fea000383ffff */
.L_x_89:
[----:B--2---:R2:W3:Y:S02]  /*a4f0*/  SYNCS.PHASECHK.TRANS64.TRYWAIT P0, [R12+URZ+0x80], R9 ;  /* 0x000080090c0075a7 */ /* 0x0044e400080011ff */
[----:B---3--:R-:W-:Y:S05]  /*a500*/  @!P0 NANOSLEEP.SYNCS 0x989680 ;  /* 0x009896800000895d */ /* 0x008fea0003900000 */
[----:B------:R-:W3:Y:S02]  /*a510*/  @!P0 SYNCS.PHASECHK.TRANS64 P0, [R12+URZ+0x80], R9 ;  /* 0x000080090c0085a7 */ /* 0x000ee400080010ff */
[----:B---3--:R-:W-:Y:S05]  /*a520*/  @!P0 BRA `(.L_x_89) ;  /* 0xfffffffc00f08947 */ /* 0x008fea000383ffff */
[----:B------:R-:W-:Y:S05]  /*a530*/  BRA `(.L_x_180) ;  /* 0xffffffa400287947 */ /* 0x000fea000383ffff */
.L_x_92:
[----:B------:R-:W-:Y:S07]  /*a540*/  MOV R0, UR21 ;  /* 0x0000001500007c02 */ /* 0x000fee0008000f00 */
.L_x_181:
[----:B--2---:R2:W3:Y:S02]  /*a550*/  SYNCS.PHASECHK.TRANS64.TRYWAIT P2, [R0+URZ+0x78], R11 ;  /* 0x0000780b000075a7 */ /* 0x0044e400080411ff */
[----:B---3--:R-:W-:Y:S05]  /*a560*/  @!P2 NANOSLEEP.SYNCS 0x989680 ;  /* 0x009896800000a95d */ /* 0x008fea0003900000 */
[----:B------:R-:W3:Y:S02]  /*a570*/  @!P2 SYNCS.PHASECHK.TRANS64 P2, [R0+URZ+0x78], R11 ;  /* 0x0000780b0000a5a7 */ /* 0x000ee400080410ff */
[----:B---3--:R-:W-:Y:S05]  /*a580*/  @!P2 BRA `(.L_x_181) ;  /* 0xfffffffc00f0a947 */ /* 0x008fea000383ffff */
[----:B------:R-:W-:Y:S05]  /*a590*/  BRA `(.L_x_91) ;  /* 0xffffffa800907947 */ /* 0x000fea000383ffff */
.L_x_95:
[----:B--2---:R-:W-:Y:S07]  /*a5a0*/  MOV R0, UR21 ;  /* 0x0000001500007c02 */ /* 0x004fee0008000f00 */
.L_x_182:
[----:B--2---:R2:W3:Y:S02]  /*a5b0*/  SYNCS.PHASECHK.TRANS64.TRYWAIT P0, [R0+URZ+0x50], R9 ;  /* 0x00005009000075a7 */ /* 0x0044e400080011ff */
[----:B---3--:R-:W-:Y:S05]  /*a5c0*/  @!P0 NANOSLEEP.SYNCS 0x989680 ;  /* 0x009896800000895d */ /* 0x008fea0003900000 */
[----:B------:R-:W3:Y:S02]  /*a5d0*/  @!P0 SYNCS.PHASECHK.TRANS64 P0, [R0+URZ+0x50], R9 ;  /* 0x00005009000085a7 */ /* 0x000ee400080010ff */
[----:B---3--:R-:W-:Y:S05]  /*a5e0*/  @!P0 BRA `(.L_x_182) ;  /* 0xfffffffc00f08947 */ /* 0x008fea000383ffff */
[----:B------:R-:W-:Y:S05]  /*a5f0*/  BRA `(.L_x_183) ;  /* 0xffffffa800ec7947 */ /* 0x000fea000383ffff */
.L_x_96:
[----:B------:R-:W-:Y:S07]  /*a600*/  MOV R0, UR21 ;  /* 0x0000001500007c02 */ /* 0x000fee0008000f00 */
.L_x_184:
[----:B--2---:R2:W3:Y:S02]  /*a610*/  SYNCS.PHASECHK.TRANS64.TRYWAIT P0, [R0+URZ+0x58], R9 ;  /* 0x00005809000075a7 */ /* 0x0044e400080011ff */
[----:B---3--:R-:W-:Y:S05]  /*a620*/  @!P0 NANOSLEEP.SYNCS 0x989680 ;  /* 0x009896800000895d */ /* 0x008fea0003900000 */
[----:B------:R-:W3:Y:S02]  /*a630*/  @!P0 SYNCS.PHASECHK.TRANS64 P0, [R0+URZ+0x58], R9 ;  /* 0x00005809000085a7 */ /* 0x000ee400080010ff */
[----:B---3--:R-:W-:Y:S05]  /*a640*/  @!P0 BRA `(.L_x_184) ;  /* 0xfffffffc00f08947 */ /* 0x008fea000383ffff */
[----:B------:R-:W-:Y:S05]  /*a650*/  BRA `(.L_x_185) ;  /* 0xffffffac00287947 */ /* 0x000fea000383ffff */
.L_x_97:
[----:B------:R-:W-:Y:S07]  /*a660*/  MOV R0, UR21 ;  /* 0x0000001500007c02 */ /* 0x000fee0008000f00 */
.L_x_186:
[----:B--2---:R2:W3:Y:S02]  /*a670*/  SYNCS.PHASECHK.TRANS64.TRYWAIT P0, [R0+URZ+0x60], R9 ;  /* 0x00006009000075a7 */ /* 0x0044e400080011ff */
[----:B---3--:R-:W-:Y:S05]  /*a680*/  @!P0 NANOSLEEP.SYNCS 0x989680 ;  /* 0x009896800000895d */ /* 0x008fea0003900000 */
[----:B------:R-:W3:Y:S02]  /*a690*/  @!P0 SYNCS.PHASECHK.TRANS64 P0, [R0+URZ+0x60], R9 ;  /* 0x00006009000085a7 */ /* 0x000ee400080010ff */
[----:B---3--:R-:W-:Y:S05]  /*a6a0*/  @!P0 BRA `(.L_x_186) ;  /* 0xfffffffc00f08947 */ /* 0x008fea000383ffff */
[----:B------:R-:W-:Y:S05]  /*a6b0*/  BRA `(.L_x_187) ;  /* 0xffffffac00707947 */ /* 0x000fea000383ffff */
.L_x_98:
[----:B------:R-:W-:Y:S07]  /*a6c0*/  MOV R0, UR21 ;  /* 0x0000001500007c02 */ /* 0x000fee0008000f00 */
.L_x_188:
[----:B--2---:R2:W3:Y:S02]  /*a6d0*/  SYNCS.PHASECHK.TRANS64.TRYWAIT P0, [R0+URZ+0x68], R9 ;  /* 0x00006809000075a7 */ /* 0x0044e400080011ff */
[----:B---3--:R-:W-:Y:S05]  /*a6e0*/  @!P0 NANOSLEEP.SYNCS 0x989680 ;  /* 0x009896800000895d */ /* 0x008fea0003900000 */
[----:B------:R-:W3:Y:S02]  /*a6f0*/  @!P0 SYNCS.PHASECHK.TRANS64 P0, [R0+URZ+0x68], R9 ;  /* 0x00006809000085a7 */ /* 0x000ee400080010ff */
[----:B---3--:R-:W-:Y:S05]  /*a700*/  @!P0 BRA `(.L_x_188) ;  /* 0xfffffffc00f08947 */ /* 0x008fea000383ffff */
[----:B------:R-:W-:Y:S05]  /*a710*/  BRA `(.L_x_189) ;  /* 0xffffffac00b47947 */ /* 0x000fea000383ffff */
.L_x_100:
[----:B------:R-:W-:-:S07]  /*a720*/  MOV R0, UR21 ;  /* 0x0000001500007c02 */ /* 0x000fce0008000f00 */
.L_x_190:
[----:B---3--:R3:W4:Y:S02]  /*a730*/  SYNCS.PHASECHK.TRANS64.TRYWAIT P0, [R0+URZ+0x50], R3 ;  /* 0x00005003000075a7 */ /* 0x00872400080011ff */
[----:B----4-:R-:W-:Y:S05]  /*a740*/  @!P0 NANOSLEEP.SYNCS 0x989680 ;  /* 0x009896800000895d */ /* 0x010fea0003900000 */
[----:B------:R-:W4:Y:S02]  /*a750*/  @!P0 SYNCS.PHASECHK.TRANS64 P0, [R0+URZ+0x50], R3 ;  /* 0x00005003000085a7 */ /* 0x000f2400080010ff */
[----:B----4-:R-:W-:Y:S05]  /*a760*/  @!P0 BRA `(.L_x_190) ;  /* 0xfffffffc00f08947 */ /* 0x010fea000383ffff */
[----:B------:R-:W-:Y:S05]  /*a770*/  BRA `(.L_x_191) ;  /* 0xffffffb000287947 */ /* 0x000fea000383ffff */
.L_x_101:
[----:B---3--:R-:W-:-:S07]  /*a780*/  MOV R0, UR21 ;  /* 0x0000001500007c02 */ /* 0x008fce0008000f00 */
.L_x_192:
[----:B---3--:R3:W4:Y:S02]  /*a790*/  SYNCS.PHASECHK.TRANS64.TRYWAIT P0, [R0+URZ+0x58], R3 ;  /* 0x00005803000075a7 */ /* 0x00872400080011ff */
[----:B----4-:R-:W-:Y:S05]  /*a7a0*/  @!P0 NANOSLEEP.SYNCS 0x989680 ;  /* 0x009896800000895d */ /* 0x010fea0003900000 */
[----:B------:R-:W4:Y:S02]  /*a7b0*/  @!P0 SYNCS.PHASECHK.TRANS64 P0, [R0+URZ+0x58], R3 ;  /* 0x00005803000085a7 */ /* 0x000f2400080010ff */
[----:B----4-:R-:W-:Y:S05]  /*a7c0*/  @!P0 BRA `(.L_x_192) ;  /* 0xfffffffc00f08947 */ /* 0x010fea000383ffff */
[----:B------:R-:W-:Y:S05]  /*a7d0*/  BRA `(.L_x_193) ;  /* 0xffffffb000187947 */ /* 0x000fea000383ffff */
.L_x_102:
[----:B---3--:R-:W-:-:S07]  /*a7e0*/  MOV R0, UR21 ;  /* 0x0000001500007c02 */ /* 0x008fce0008000f00 */
.L_x_194:
[----:B---3--:R3:W4:Y:S02]  /*a7f0*/  SYNCS.PHASECHK.TRANS64.TRYWAIT P0, [R0+URZ+0x60], R3 ;  /* 0x00006003000075a7 */ /* 0x00872400080011ff */
[----:B----4-:R-:W-:Y:S05]  /*a800*/  @!P0 NANOSLEEP.SYNCS 0x989680 ;  /* 0x009896800000895d */ /* 0x010fea0003900000 */
[----:B------:R-:W4:Y:S02]  /*a810*/  @!P0 SYNCS.PHASECHK.TRANS64 P0, [R0+URZ+0x60], R3 ;  /* 0x00006003000085a7 */ /* 0x000f2400080010ff */
[----:B----4-:R-:W-:Y:S05]  /*a820*/  @!P0 BRA `(.L_x_194) ;  /* 0xfffffffc00f08947 */ /* 0x010fea000383ffff */
[----:B------:R-:W-:Y:S05]  /*a830*/  BRA `(.L_x_195) ;  /* 0xffffffb000087947 */ /* 0x000fea000383ffff */
.L_x_104:
[----:B-1----:R1:W2:Y:S02]  /*a840*/  SYNCS.PHASECHK.TRANS64.TRYWAIT P0, [R3+URZ+0x80], R0 ;  /* 0x00008000030075a7 */ /* 0x0022a400080011ff */
[----:B--2---:R-:W-:Y:S05]  /*a850*/  @!P0 NANOSLEEP.SYNCS 0x989680 ;  /* 0x009896800000895d */ /* 0x004fea0003900000 */
[----:B------:R-:W2:Y:S02]  /*a860*/  @!P0 SYNCS.PHASECHK.TRANS64 P0, [R3+URZ+0x80], R0 ;  /* 0x00008000030085a7 */ /* 0x000ea400080010ff */
[----:B--2---:R-:W-:Y:S05]  /*a870*/  @!P0 BRA `(.L_x_104) ;  /* 0xfffffffc00f08947 */ /* 0x004fea000383ffff */
[----:B------:R-:W-:Y:S05]  /*a880*/  BRA `(.L_x_196) ;  /* 0xffffffb000c87947 */ /* 0x000fea000383ffff */
.L_x_115:
[----:B-1----:R-:W-:Y:S04]  /*a890*/  MOV R2, UR44 ;  /* 0x0000002c00027c02 */ /* 0x002fe80008000f00 */
[----:B------:R1:W2:Y:S03]  /*a8a0*/  SYNCS.PHASECHK.TRANS64.TRYWAIT P1, [R2+URZ+0x30], R3 ;  /* 0x00003003020075a7 */ /* 0x0002a600080211ff */
[----:B--2---:R-:W-:Y:S05]  /*a8b0*/  @!P1 NANOSLEEP.SYNCS 0x989680 ;  /* 0x009896800000995d */ /* 0x004fea0003900000 */
[----:B------:R-:W2:Y:S02]  /*a8c0*/  @!P1 SYNCS.PHASECHK.TRANS64 P1, [R2+URZ+0x30], R3 ;  /* 0x00003003020095a7 */ /* 0x000ea400080210ff */
[----:B--2---:R-:W-:Y:S05]  /*a8d0*/  @!P1 BRA `(.L_x_115) ;  /* 0xfffffffc00ec9947 */ /* 0x004fea000383ffff */
[----:B------:R-:W-:Y:S05]  /*a8e0*/  BRA `(.L_x_114) ;  /* 0xffffffc000387947 */ /* 0x000fea000383ffff */
.L_x_117:
[----:B-1----:R1:W4:Y:S02]  /*a8f0*/  SYNCS.PHASECHK.TRANS64.TRYWAIT P0, [R99+URZ+0xa0], R0 ;  /* 0x0000a000630075a7 */ /* 0x00232400080011ff */
[----:B----4-:R-:W-:Y:S05]  /*a900*/  @!P0 NANOSLEEP.SYNCS 0x989680 ;  /* 0x009896800000895d */ /* 0x010fea0003900000 */
[----:B------:R-:W4:Y:S02]  /*a910*/  @!P0 SYNCS.PHASECHK.TRANS64 P0, [R99+URZ+0xa0], R0 ;  /* 0x0000a000630085a7 */ /* 0x000f2400080010ff */
[----:B----4-:R-:W-:Y:S05]  /*a920*/  @!P0 BRA `(.L_x_117) ;  /* 0xfffffffc00f08947 */ /* 0x010fea000383ffff */
[----:B------:R-:W-:Y:S05]  /*a930*/  BRA `(.L_x_116) ;  /* 0xffffffc000607947 */ /* 0x000fea000383ffff */
.L_x_126:
[----:B---3--:R3:W4:Y:S02]  /*a940*/  SYNCS.PHASECHK.TRANS64.TRYWAIT P0, [R3+URZ+0x30], R0 ;  /* 0x00003000030075a7 */ /* 0x00872400080011ff */
[----:B----4-:R-:W-:Y:S05]  /*a950*/  @!P0 NANOSLEEP.SYNCS 0x989680 ;  /* 0x009896800000895d */ /* 0x010fea0003900000 */
[----:B------:R-:W4:Y:S02]  /*a960*/  @!P0 SYNCS.PHASECHK.TRANS64 P0, [R3+URZ+0x30], R0 ;  /* 0x00003000030085a7 */ /* 0x000f2400080010ff */
[----:B----4-:R-:W-:Y:S05]  /*a970*/  @!P0 BRA `(.L_x_126) ;  /* 0xfffffffc00f08947 */ /* 0x010fea000383ffff */
[----:B------:R-:W-:Y:S05]  /*a980*/  BRA `(.L_x_125) ;  /* 0xffffffcc003c7947 */ /* 0x000fea000383ffff */
.L_x_134:
[----:B---3--:R3:W4:Y:S02]  /*a990*/  SYNCS.PHASECHK.TRANS64.TRYWAIT P0, [R62+URZ+0x30], R5 ;  /* 0x000030053e0075a7 */ /* 0x00872400080011ff */
[----:B----4-:R-:W-:Y:S05]  /*a9a0*/  @!P0 NANOSLEEP.SYNCS 0x989680 ;  /* 0x009896800000895d */ /* 0x010fea0003900000 */
[----:B------:R-:W4:Y:S02]  /*a9b0*/  @!P0 SYNCS.PHASECHK.TRANS64 P0, [R62+URZ+0x30], R5 ;  /* 0x000030053e0085a7 */ /* 0x000f2400080010ff */
[----:B----4-:R-:W-:Y:S05]  /*a9c0*/  @!P0 BRA `(.L_x_134) ;  /* 0xfffffffc00f08947 */ /* 0x010fea000383ffff */
[----:B------:R-:W-:Y:S05]  /*a9d0*/  BRA `(.L_x_133) ;  /* 0xffffffd800407947 */ /* 0x000fea000383ffff */
.L_x_142:
[----:B---3--:R3:W4:Y:S02]  /*a9e0*/  SYNCS.PHASECHK.TRANS64.TRYWAIT P0, [R62+URZ+0x30], R5 ;  /* 0x000030053e0075a7 */ /* 0x00872400080011ff */
[----:B----4-:R-:W-:Y:S05]  /*a9f0*/  @!P0 NANOSLEEP.SYNCS 0x989680 ;  /* 0x009896800000895d */ /* 0x010fea0003900000 */
[----:B------:R-:W4:Y:S02]  /*aa00*/  @!P0 SYNCS.PHASECHK.TRANS64 P0, [R62+URZ+0x30], R5 ;  /* 0x000030053e0085a7 */ /* 0x000f2400080010ff */
[----:B----4-:R-:W-:Y:S05]  /*aa10*/  @!P0 BRA `(.L_x_142) ;  /* 0xfffffffc00f08947 */ /* 0x010fea000383ffff */
[----:B------:R-:W-:Y:S05]  /*aa20*/  BRA `(.L_x_141) ;  /* 0xffffffe400447947 */ /* 0x000fea000383ffff */
        .weak           $__internal_0_$__cuda_sm10x_tcgen05_guardrail_trap_col_being_dealloced_not_returned_by_alloc
        .type           $__internal_0_$__cuda_sm10x_tcgen05_guardrail_trap_col_being_dealloced_not_returned_by_alloc,@function
        .size           $__internal_0_$__cuda_sm10x_tcgen05_guardrail_trap_col_being_dealloced_not_returned_by_alloc,($__internal_1_$__cuda_sm10x_tcgen05_guardrail_trap_phase_invalid_during_alloc - $__internal_0_$__cuda_sm10x_tcgen05_guardrail_trap_col_being_dealloced_not_returned_by_alloc)
$__internal_0_$__cuda_sm10x_tcgen05_guardrail_trap_col_being_dealloced_not_returned_by_alloc:
[----:B------:R-:W-:Y:S05]  /*aa30*/  BPT.TRAP 0x1 ;  /* 0x000000040000795c */ /* 0x000fea0000300000 */
[----:B------:R-:W-:-:S04]  /*aa40*/  HFMA2 R3, -RZ, RZ, 0, 0 ;  /* 0x00000000ff037431 */ /* 0x000fc800000001ff */
[----:B------:R-:W-:Y:S05]  /*aa50*/  RET.REL.NODEC R2 `(_ZN7cutlass13device_kernelINS_4gemm6kernel13GemmUniversalIN4cute5tupleIJiiiiEEENS1_10collective13CollectiveMmaINS1_35MainloopSm100TmaUmmaWarpSpecializedILi3ELi2ELi4ENS5_IJNS4_1CILi2EEESB_NSA_ILi1EEEEEEEENS5_IJNSA_ILi256EEENSA_ILi128EEESG_EEENS_6half_tENS5_IJlSC_lEEESI_SJ_NS4_8TiledMMAINS4_8MMA_AtomIJNS4_26SM100_MMA_F16BF16_2x1SM_SSISI_SI_fLi256ELi128ELNS4_4UMMA5MajorE0ELSO_0ELNSN_7ScaleInE0ELSP_0EEEEEENS4_6LayoutINS5_IJSC_SC_SC_EEENS5_IJNSA_ILi0EEESU_SU_EEEEENS5_IJNS4_10UnderscoreESX_SX_EEEEENS4_28SM100_TMA_2SM_LOAD_MULTICASTENS4_14ComposedLayoutINS4_7SwizzleILi3ELi4ELi3EEENS4_18smem_ptr_flag_bitsILi16EEENSS_INS5_IJNSA_ILi8EEENSA_ILi64EEEEEENS5_IJS17_SC_EEEEEEEvNS4_8identityENS4_18SM100_TMA_2SM_LOADES1B_vS1C_EENS_8epilogue10collective18CollectiveEpilogueINS1F_23Sm100TmaWarpSpecializedILi4ELi2ELi32ELb1ELb0EEEJNS5_IJSG_SG_SG_EEENS5_IJNSS_ISG_SC_EENSS_INSA_ILi32EEESC_EEEEESI_SJ_SI_SJ_NS1F_6fusion15FusionCallbacksIS1J_NS1P_17LinearCombinationISI_fSI_fLNS_15FloatRoundStyleE2EEES1K_S1O_JEEENS4_5SM1004TMEM4LOAD26SM100_TMEM_LOAD_32dp32b32xENS4_13SM90_TMA_LOADENS11_INS12_ILi2ELi4ELi3EEES15_NSS_INS5_IJS16_S1M_EEENS5_IJS1M_SC_EEEEEEENS4_39AutoVectorizingCopyWithAssumedAlignmentILi128EEENS4_14SM90_TMA_STOREES24_S26_S26_EEEvvEEEEvNT_6ParamsE) ;  /* 0xffffff5402687950 */ /* 0x000fea0003c3ffff */
        .weak           $__internal_1_$__cuda_sm10x_tcgen05_guardrail_trap_phase_invalid_during_alloc
        .type           $__internal_1_$__cuda_sm10x_tcgen05_guardrail_trap_phase_invalid_during_alloc,@function
        .size           $__internal_1_$__cuda_sm10x_tcgen05_guardrail_trap_phase_invalid_during_alloc,($__internal_2_$__cuda_sm10x_tcgen05_guardrail_trap_unallocated_columns_being_dealloced - $__internal_1_$__cuda_sm10x_tcgen05_guardrail_trap_phase_invalid_during_alloc)
$__internal_1_$__cuda_sm10x_tcgen05_guardrail_trap_phase_invalid_during_alloc:
[----:B------:R-:W-:Y:S05]  /*aa60*/  BPT.TRAP 0x1 ;  /* 0x000000040000795c */ /* 0x000fea0000300000 */
[----:B------:R-:W-:-:S04]  /*aa70*/  MOV R5, 0x0 ;  /* 0x0000000000057802 */ /* 0x000fc80000000f00 */
[----:B------:R-:W-:Y:S05]  /*aa80*/  RET.REL.NODEC R4 `(_ZN7cutlass13device_kernelINS_4gemm6kernel13GemmUniversalIN4cute5tupleIJiiiiEEENS1_10collective13CollectiveMmaINS1_35MainloopSm100TmaUmmaWarpSpecializedILi3ELi2ELi4ENS5_IJNS4_1CILi2EEESB_NSA_ILi1EEEEEEEENS5_IJNSA_ILi256EEENSA_ILi128EEESG_EEENS_6half_tENS5_IJlSC_lEEESI_SJ_NS4_8TiledMMAINS4_8MMA_AtomIJNS4_26SM100_MMA_F16BF16_2x1SM_SSISI_SI_fLi256ELi128ELNS4_4UMMA5MajorE0ELSO_0ELNSN_7ScaleInE0ELSP_0EEEEEENS4_6LayoutINS5_IJSC_SC_SC_EEENS5_IJNSA_ILi0EEESU_SU_EEEEENS5_IJNS4_10UnderscoreESX_SX_EEEEENS4_28SM100_TMA_2SM_LOAD_MULTICASTENS4_14ComposedLayoutINS4_7SwizzleILi3ELi4ELi3EEENS4_18smem_ptr_flag_bitsILi16EEENSS_INS5_IJNSA_ILi8EEENSA_ILi64EEEEEENS5_IJS17_SC_EEEEEEEvNS4_8identityENS4_18SM100_TMA_2SM_LOADES1B_vS1C_EENS_8epilogue10collective18CollectiveEpilogueINS1F_23Sm100TmaWarpSpecializedILi4ELi2ELi32ELb1ELb0EEEJNS5_IJSG_SG_SG_EEENS5_IJNSS_ISG_SC_EENSS_INSA_ILi32EEESC_EEEEESI_SJ_SI_SJ_NS1F_6fusion15FusionCallbacksIS1J_NS1P_17LinearCombinationISI_fSI_fLNS_15FloatRoundStyleE2EEES1K_S1O_JEEENS4_5SM1004TMEM4LOAD26SM100_TMEM_LOAD_32dp32b32xENS4_13SM90_TMA_LOADENS11_INS12_ILi2ELi4ELi3EEES15_NSS_INS5_IJS16_S1M_EEENS5_IJS1M_SC_EEEEEEENS4_39AutoVectorizingCopyWithAssumedAlignmentILi128EEENS4_14SM90_TMA_STOREES24_S26_S26_EEEvvEEEEvNT_6ParamsE) ;  /* 0xffffff54045c7950 */ /* 0x000fea0003c3ffff */
        .weak           $__internal_2_$__cuda_sm10x_tcgen05_guardrail_trap_unallocated_columns_being_dealloced
        .type           $__internal_2_$__cuda_sm10x_tcgen05_guardrail_trap_unallocated_columns_being_dealloced,@function
        .size           $__internal_2_$__cuda_sm10x_tcgen05_guardrail_trap_unallocated_columns_being_dealloced,(.L_x_198 - $__internal_2_$__cuda_sm10x_tcgen05_guardrail_trap_unallocated_columns_being_dealloced)
$__internal_2_$__cuda_sm10x_tcgen05_guardrail_trap_unallocated_columns_being_dealloced:
[----:B------:R-:W-:Y:S05]  /*aa90*/  BPT.TRAP 0x1 ;  /* 0x000000040000795c */ /* 0x000fea0000300000 */
[----:B------:R-:W-:-:S04]  /*aaa0*/  HFMA2 R3, -RZ, RZ, 0, 0 ;  /* 0x00000000ff037431 */ /* 0x000fc800000001ff */
[----:B------:R-:W-:Y:S05]  /*aab0*/  RET.REL.NODEC R2 `(_ZN7cutlass13device_kernelINS_4gemm6kernel13GemmUniversalIN4cute5tupleIJiiiiEEENS1_10collective13CollectiveMmaINS1_35MainloopSm100TmaUmmaWarpSpecializedILi3ELi2ELi4ENS5_IJNS4_1CILi2EEESB_NSA_ILi1EEEEEEEENS5_IJNSA_ILi256EEENSA_ILi128EEESG_EEENS_6half_tENS5_IJlSC_lEEESI_SJ_NS4_8TiledMMAINS4_8MMA_AtomIJNS4_26SM100_MMA_F16BF16_2x1SM_SSISI_SI_fLi256ELi128ELNS4_4UMMA5MajorE0ELSO_0ELNSN_7ScaleInE0ELSP_0EEEEEENS4_6LayoutINS5_IJSC_SC_SC_EEENS5_IJNSA_ILi0EEESU_SU_EEEEENS5_IJNS4_10UnderscoreESX_SX_EEEEENS4_28SM100_TMA_2SM_LOAD_MULTICASTENS4_14ComposedLayoutINS4_7SwizzleILi3ELi4ELi3EEENS4_18smem_ptr_flag_bitsILi16EEENSS_INS5_IJNSA_ILi8EEENSA_ILi64EEEEEENS5_IJS17_SC_EEEEEEEvNS4_8identityENS4_18SM100_TMA_2SM_LOADES1B_vS1C_EENS_8epilogue10collective18CollectiveEpilogueINS1F_23Sm100TmaWarpSpecializedILi4ELi2ELi32ELb1ELb0EEEJNS5_IJSG_SG_SG_EEENS5_IJNSS_ISG_SC_EENSS_INSA_ILi32EEESC_EEEEESI_SJ_SI_SJ_NS1F_6fusion15FusionCallbacksIS1J_NS1P_17LinearCombinationISI_fSI_fLNS_15FloatRoundStyleE2EEES1K_S1O_JEEENS4_5SM1004TMEM4LOAD26SM100_TMEM_LOAD_32dp32b32xENS4_13SM90_TMA_LOADENS11_INS12_ILi2ELi4ELi3EEES15_NSS_INS5_IJS16_S1M_EEENS5_IJS1M_SC_EEEEEEENS4_39AutoVectorizingCopyWithAssumedAlignmentILi128EEENS4_14SM90_TMA_STOREES24_S26_S26_EEEvvEEEEvNT_6ParamsE) ;  /* 0xffffff5402507950 */ /* 0x000fea0003c3ffff */
.L_x_197:
[----:B------:R-:W-:-:S00]  /*aac0*/  BRA `(.L_x_197) ;  /* 0xfffffffc00fc7947 */ /* 0x000fc0000383ffff */
[----:B------:R-:W-:-:S00]  /*aad0*/  NOP ;  /* 0x0000000000007918 */ /* 0x000fc00000000000 */
        /* <DEDUP_REMOVED lines=10> */
.L_x_198:


//--------------------- .nv.global.init           --------------------------
	.section	.nv.global.init,"aw",@progbits
.nv.global.init:
	.type		$str$27,@object
	.size		$str$27,($str$28 - $str$27)
$str$27:
        /*0000*/ 	.byte	0x28, 0x61, 0x64, 0x64, 0x72, 0x65, 0x73, 0x73, 0x20, 0x26, 0x20, 0x6d, 0x61, 0x73, 0x6b, 0x29
        /*0010*/ 	.byte	0x20, 0x3d, 0x3d, 0x20, 0x30, 0x00
	.type		$str$28,@object
	.size		$str$28,($str$26 - $str$28)
$str$28:
        /*0016*/ 	.byte	0x2f, 0x74, 0x6d, 0x70, 0x2f, 0x63, 0x75, 0x74, 0x6c, 0x61, 0x73, 0x73, 0x5f, 0x73, 0x77, 0x65
        /*0026*/ 	.byte	0x65, 0x70, 0x5f, 0x73, 0x72, 0x63, 0x2f, 0x69, 0x6e, 0x63, 0x6c, 0x75, 0x64, 0x65, 0x2f, 0x63
        /*0036*/ 	.byte	0x75, 0x74, 0x65, 0x2f, 0x70, 0x6f, 0x69, 0x6e, 0x74, 0x65, 0x72, 0x5f, 0x66, 0x6c, 0x61, 0x67
        /*0046*/ 	.byte	0x67, 0x65, 0x64, 0x2e, 0x68, 0x70, 0x70, 0x00
	.type		$str$26,@object
	.size		$str$26,($str$25 - $str$26)
$str$26:
        /*004e*/ 	.byte	0x2f, 0x74, 0x6d, 0x70, 0x2f, 0x63, 0x75, 0x74, 0x6c, 0x61, 0x73, 0x73, 0x5f, 0x73, 0x77, 0x65
        /*005e*/ 	.byte	0x65, 0x70, 0x5f, 0x73, 0x72, 0x63, 0x2f, 0x69, 0x6e, 0x63, 0x6c, 0x75, 0x64, 0x65, 0x2f, 0x63
        /*006e*/ 	.byte	0x75, 0x74, 0x65, 0x2f, 0x61, 0x74, 0x6f, 0x6d, 0x2f, 0x63, 0x6f, 0x70, 0x79, 0x5f, 0x74, 0x72
        /*007e*/ 	.byte	0x61, 0x69, 0x74, 0x73, 0x5f, 0x73, 0x6d, 0x31, 0x30, 0x30, 0x2e, 0x68, 0x70, 0x70, 0x00
	.type		$str$25,@object
	.size		$str$25,(__unnamed_1 - $str$25)
$str$25:
        /*008d*/ 	.byte	0x28, 0x28, 0x75, 0x69, 0x6e, 0x74, 0x33, 0x32, 0x5f, 0x74, 0x28, 0x74, 0x68, 0x72, 0x65, 0x61
        /*009d*/ 	.byte	0x64, 0x49, 0x64, 0x78, 0x2e, 0x78, 0x29, 0x20, 0x2f, 0x20, 0x33, 0x32, 0x29, 0x20, 0x25, 0x20
        /*00ad*/ 	.byte	0x34, 0x29, 0x20, 0x3d, 0x3d, 0x20, 0x28, 0x28, 0x28, 0x74, 0x6d, 0x65, 0x6d, 0x5f, 0x61, 0x64
        /*00bd*/ 	.byte	0x64, 0x72, 0x20, 0x3e, 0x3e, 0x20, 0x31, 0x36, 0x29, 0x20, 0x2f, 0x20, 0x33, 0x32, 0x29, 0x20
        /*00cd*/ 	.byte	0x25, 0x20, 0x34, 0x29, 0x00
	.type		__unnamed_1,@object
	.size		__unnamed_1,(__unnamed_2 - __unnamed_1)
__unnamed_1:
        /*00d2*/ 	.byte	0x61, 0x75, 0x74, 0x6f, 0x20, 0x63, 0x75, 0x74, 0x65, 0x3a, 0x3a, 0x61, 0x73, 0x5f, 0x70, 0x6f
        /* <DEDUP_REMOVED lines=24> */
        /*0262*/ 	.byte	0x3e, 0x3e, 0x3e, 0x3e, 0x5d, 0x00
	.type		__unnamed_2,@object
	.size		__unnamed_2,(.L_2 - __unnamed_2)
__unnamed_2:
        /* <DEDUP_REMOVED lines=42> */
        /*0508*/ 	.byte	0x3e, 0x3e, 0x5d, 0x00
.L_2:


//--------------------- .nv.shared._ZN7cutlass13device_kernelINS_4gemm6kernel13GemmUniversalIN4cute5tupleIJiiiiEEENS1_10collective13CollectiveMmaINS1_35MainloopSm100TmaUmmaWarpSpecializedILi3ELi2ELi4ENS5_IJNS4_1CILi2EEESB_NSA_ILi1EEEEEEEENS5_IJNSA_ILi256EEENSA_ILi128EEESG_EEENS_6half_tENS5_IJlSC_lEEESI_SJ_NS4_8TiledMMAINS4_8MMA_AtomIJNS4_26SM100_MMA_F16BF16_2x1SM_SSISI_SI_fLi256ELi128ELNS4_4UMMA5MajorE0ELSO_0ELNSN_7ScaleInE0ELSP_0EEEEEENS4_6LayoutINS5_IJSC_SC_SC_EEENS5_IJNSA_ILi0EEESU_SU_EEEEENS5_IJNS4_10UnderscoreESX_SX_EEEEENS4_28SM100_TMA_2SM_LOAD_MULTICASTENS4_14ComposedLayoutINS4_7SwizzleILi3ELi4ELi3EEENS4_18smem_ptr_flag_bitsILi16EEENSS_INS5_IJNSA_ILi8EEENSA_ILi64EEEEEENS5_IJS17_SC_EEEEEEEvNS4_8identityENS4_18SM100_TMA_2SM_LOADES1B_vS1C_EENS_8epilogue10collective18CollectiveEpilogueINS1F_23Sm100TmaWarpSpecializedILi4ELi2ELi32ELb1ELb0EEEJNS5_IJSG_SG_SG_EEENS5_IJNSS_ISG_SC_EENSS_INSA_ILi32EEESC_EEEEESI_SJ_SI_SJ_NS1F_6fusion15FusionCallbacksIS1J_NS1P_17LinearCombinationISI_fSI_fLNS_15FloatRoundStyleE2EEES1K_S1O_JEEENS4_5SM1004TMEM4LOAD26SM100_TMEM_LOAD_32dp32b32xENS4_13SM90_TMA_LOADENS11_INS12_ILi2ELi4ELi3EEES15_NSS_INS5_IJS16_S1M_EEENS5_IJS1M_SC_EEEEEEENS4_39AutoVectorizingCopyWithAssumedAlignmentILi128EEENS4_14SM90_TMA_STOREES24_S26_S26_EEEvvEEEEvNT_6ParamsE --------------------------
	.section	.nv.shared._ZN7cutlass13device_kernelINS_4gemm6kernel13GemmUniversalIN4cute5tupleIJiiiiEEENS1_10collective13CollectiveMmaINS1_35MainloopSm100TmaUmmaWarpSpecializedILi3ELi2ELi4ENS5_IJNS4_1CILi2EEESB_NSA_ILi1EEEEEEEENS5_IJNSA_ILi256EEENSA_ILi128EEESG_EEENS_6half_tENS5_IJlSC_lEEESI_SJ_NS4_8TiledMMAINS4_8MMA_AtomIJNS4_26SM100_MMA_F16BF16_2x1SM_SSISI_SI_fLi256ELi128ELNS4_4UMMA5MajorE0ELSO_0ELNSN_7ScaleInE0ELSP_0EEEEEENS4_6LayoutINS5_IJSC_SC_SC_EEENS5_IJNSA_ILi0EEESU_SU_EEEEENS5_IJNS4_10UnderscoreESX_SX_EEEEENS4_28SM100_TMA_2SM_LOAD_MULTICASTENS4_14ComposedLayoutINS4_7SwizzleILi3ELi4ELi3EEENS4_18smem_ptr_flag_bitsILi16EEENSS_INS5_IJNSA_ILi8EEENSA_ILi64EEEEEENS5_IJS17_SC_EEEEEEEvNS4_8identityENS4_18SM100_TMA_2SM_LOADES1B_vS1C_EENS_8epilogue10collective18CollectiveEpilogueINS1F_23Sm100TmaWarpSpecializedILi4ELi2ELi32ELb1ELb0EEEJNS5_IJSG_SG_SG_EEENS5_IJNSS_ISG_SC_EENSS_INSA_ILi32EEESC_EEEEESI_SJ_SI_SJ_NS1F_6fusion15FusionCallbacksIS1J_NS1P_17LinearCombinationISI_fSI_fLNS_15FloatRoundStyleE2EEES1K_S1O_JEEENS4_5SM1004TMEM4LOAD26SM100_TMEM_LOAD_32dp32b32xENS4_13SM90_TMA_LOADENS11_INS12_ILi2ELi4ELi3EEES15_NSS_INS5_IJS16_S1M_EEENS5_IJS1M_SC_EEEEEEENS4_39AutoVectorizingCopyWithAssumedAlignmentILi128EEENS4_14SM90_TMA_STOREES24_S26_S26_EEEvvEEEEvNT_6ParamsE,"aw",@nobits
	.sectionflags	@""
	.align	16
	.zero		1024


//--------------------- .nv.shared.reserved.0     --------------------------
	.section	.nv.shared.reserved.0,"aw",@nobits
	.weak		__nv_reservedSMEM_offset_0_alias
	.size		__nv_reservedSMEM_offset_0_alias, 0, 64
	.other		__nv_reservedSMEM_offset_0_alias,@"STO_CUDA_RESERVED_SHARED STV_DEFAULT"
__nv_reservedSMEM_offset_0_alias:
	.zero		0
.nv.shared.reserved.0:
	.zero		64
	.weak		__nv_reservedSMEM_tcgen05_partition
	.type		__nv_reservedSMEM_tcgen05_partition,@object
	.size		__nv_reservedSMEM_tcgen05_partition,(.L_0 - __nv_reservedSMEM_tcgen05_partition)
__nv_reservedSMEM_tcgen05_partition:
	.zero		32
.L_0:


//--------------------- .nv.global                --------------------------
	.section	.nv.global,"aw",@nobits
.nv.global:
	.type		_ZN39_INTERNAL_eb45d09c_4_k_cu_35e8812c_67164cute1_E,@object
	.size		_ZN39_INTERNAL_eb45d09c_4_k_cu_35e8812c_67164cute1_E,(_ZN39_INTERNAL_eb45d09c_4_k_cu_35e8812c_67164cuda3std3__45__cpo6cbeginE - _ZN39_INTERNAL_eb45d09c_4_k_cu_35e8812c_67164cute1_E)
_ZN39_INTERNAL_eb45d09c_4_k_cu_35e8812c_67164cute1_E:
	.zero		1
	.type		_ZN39_INTERNAL_eb45d09c_4_k_cu_35e8812c_67164cuda3std3__45__cpo6cbeginE,@object
	.size		_ZN39_INTERNAL_eb45d09c_4_k_cu_35e8812c_67164cuda3std3__45__cpo6cbeginE,(_ZN39_INTERNAL_eb45d09c_4_k_cu_35e8812c_67164cuda3std3__48in_placeE - _ZN39_INTERNAL_eb45d09c_4_k_cu_35e8812c_67164cuda3std3__45__cpo6cbeginE)
_ZN39_INTERNAL_eb45d09c_4_k_cu_35e8812c_67164cuda3std3__45__cpo6cbeginE:
	.zero		1
	.type		_ZN39_INTERNAL_eb45d09c_4_k_cu_35e8812c_67164cuda3std3__48in_placeE,@object
	.size		_ZN39_INTERNAL_eb45d09c_4_k_cu_35e8812c_67164cuda3std3__48in_placeE,(_ZN39_INTERNAL_eb45d09c_4_k_cu_35e8812c_67164cuda3std6ranges3__45__cpo9iter_moveE - _ZN39_INTERNAL_eb45d09c_4_k_cu_35e8812c_67164cuda3std3__48in_placeE)
_ZN39_INTERNAL_eb45d09c_4_k_cu_35e8812c_67164cuda3std3__48in_placeE:
	.zero		1
	.type		_ZN39_INTERNAL_eb45d09c_4_k_cu_35e8812c_67164cuda3std6ranges3__45__cpo9iter_moveE,@object
	.size		_ZN39_INTERNAL_eb45d09c_4_k_cu_35e8812c_67164cuda3std6ranges3__45__cpo9iter_moveE,(_ZN39_INTERNAL_eb45d09c_4_k_cu_35e8812c_67164cuda3std3__45__cpo5beginE - _ZN39_INTERNAL_eb45d09c_4_k_cu_35e8812c_67164cuda3std6ranges3__45__cpo9iter_moveE)
_ZN39_INTERNAL_eb45d09c_4_k_cu_35e8812c_67164cuda3std6ranges3__45__cpo9iter_moveE:
	.zero		1
	.type		_ZN39_INTERNAL_eb45d09c_4_k_cu_35e8812c_67164cuda3std3__45__cpo5beginE,@object
	.size		_ZN39_INTERNAL_eb45d09c_4_k_cu_35e8812c_67164cuda3std3__45__cpo5beginE,(_ZN39_INTERNAL_eb45d09c_4_k_cu_35e8812c_67164cuda3std3__441_GLOBAL__N__eb45d09c_4_k_cu_35e8812c_67166ignoreE - _ZN39_INTERNAL_eb45d09c_4_k_cu_35e8812c_67164cuda3std3__45__cpo5beginE)
_ZN39_INTERNAL_eb45d09c_4_k_cu_35e8812c_67164cuda3std3__45__cpo5beginE:
	.zero		1
	.type		_ZN39_INTERNAL_eb45d09c_4_k_cu_35e8812c_67164cuda3std3__441_GLOBAL__N__eb45d09c_4_k_cu_35e8812c_67166ignoreE,@object
	.size		_ZN39_INTERNAL_eb45d09c_4_k_cu_35e8812c_67164cuda3std3__441_GLOBAL__N__eb45d09c_4_k_cu_35e8812c_67166ignoreE,(_ZN39_INTERNAL_eb45d09c_4_k_cu_35e8812c_67164cute7productE - _ZN39_INTERNAL_eb45d09c_4_k_cu_35e8812c_67164cuda3std3__441_GLOBAL__N__eb45d09c_4_k_cu_35e8812c_67166ignoreE)
_ZN39_INTERNAL_eb45d09c_4_k_cu_35e8812c_67164cuda3std3__441_GLOBAL__N__eb45d09c_4_k_cu_35e8812c_67166ignoreE:
	.zero		1
	.type		_ZN39_INTERNAL_eb45d09c_4_k_cu_35e8812c_67164cute7productE,@object
	.size		_ZN39_INTERNAL_eb45d09c_4_k_cu_35e8812c_67164cute7productE,(_ZN39_INTERNAL_eb45d09c_4_k_cu_35e8812c_67164cuda3std3__45__cpo3endE - _ZN39_INTERNAL_eb45d09c_4_k_cu_35e8812c_67164cute7productE)
_ZN39_INTERNAL_eb45d09c_4_k_cu_35e8812c_67164cute7productE:
	.zero		1
	.type		_ZN39_INTERNAL_eb45d09c_4_k_cu_35e8812c_67164cuda3std3__45__cpo3endE,@object
	.size		_ZN39_INTERNAL_eb45d09c_4_k_cu_35e8812c_67164cuda3std3__45__cpo3endE,(_ZN39_INTERNAL_eb45d09c_4_k_cu_35e8812c_67164cuda3std3__419piecewise_constructE - _ZN39_INTERNAL_eb45d09c_4_k_cu_35e8812c_67164cuda3std3__45__cpo3endE)
_ZN39_INTERNAL_eb45d09c_4_k_cu_35e8812c_67164cuda3std3__45__cpo3endE:
	.zero		1
	.type		_ZN39_INTERNAL_eb45d09c_4_k_cu_35e8812c_67164cuda3std3__419piecewise_constructE,@object
	.size		_ZN39_INTERNAL_eb45d09c_4_k_cu_35e8812c_67164cuda3std3__419piecewise_constructE,(_ZN39_INTERNAL_eb45d09c_4_k_cu_35e8812c_67164cuda3std3__45__cpo4cendE - _ZN39_INTERNAL_eb45d09c_4_k_cu_35e8812c_67164cuda3std3__419piecewise_constructE)
_ZN39_INTERNAL_eb45d09c_4_k_cu_35e8812c_67164cuda3std3__419piecewise_constructE:
	.zero		1
	.type		_ZN39_INTERNAL_eb45d09c_4_k_cu_35e8812c_67164cuda3std3__45__cpo4cendE,@object
	.size		_ZN39_INTERNAL_eb45d09c_4_k_cu_35e8812c_67164cuda3std3__45__cpo4cendE,(_ZN39_INTERNAL_eb45d09c_4_k_cu_35e8812c_67164cuda3std6ranges3__45__cpo4swapE - _ZN39_INTERNAL_eb45d09c_4_k_cu_35e8812c_67164cuda3std3__45__cpo4cendE)
_ZN39_INTERNAL_eb45d09c_4_k_cu_35e8812c_67164cuda3std3__45__cpo4cendE:
	.zero		1
	.type		_ZN39_INTERNAL_eb45d09c_4_k_cu_35e8812c_67164cuda3std6ranges3__45__cpo4swapE,@object
	.size		_ZN39_INTERNAL_eb45d09c_4_k_cu_35e8812c_67164cuda3std6ranges3__45__cpo4swapE,(.L_10 - _ZN39_INTERNAL_eb45d09c_4_k_cu_35e8812c_67164cuda3std6ranges3__45__cpo4swapE)
_ZN39_INTERNAL_eb45d09c_4_k_cu_35e8812c_67164cuda3std6ranges3__45__cpo4swapE:
	.zero		1
.L_10:


//--------------------- .nv.constant0._ZN7cutlass13device_kernelINS_4gemm6kernel13GemmUniversalIN4cute5tupleIJiiiiEEENS1_10collective13CollectiveMmaINS1_35MainloopSm100TmaUmmaWarpSpecializedILi3ELi2ELi4ENS5_IJNS4_1CILi2EEESB_NSA_ILi1EEEEEEEENS5_IJNSA_ILi256EEENSA_ILi128EEESG_EEENS_6half_tENS5_IJlSC_lEEESI_SJ_NS4_8TiledMMAINS4_8MMA_AtomIJNS4_26SM100_MMA_F16BF16_2x1SM_SSISI_SI_fLi256ELi128ELNS4_4UMMA5MajorE0ELSO_0ELNSN_7ScaleInE0ELSP_0EEEEEENS4_6LayoutINS5_IJSC_SC_SC_EEENS5_IJNSA_ILi0EEESU_SU_EEEEENS5_IJNS4_10UnderscoreESX_SX_EEEEENS4_28SM100_TMA_2SM_LOAD_MULTICASTENS4_14ComposedLayoutINS4_7SwizzleILi3ELi4ELi3EEENS4_18smem_ptr_flag_bitsILi16EEENSS_INS5_IJNSA_ILi8EEENSA_ILi64EEEEEENS5_IJS17_SC_EEEEEEEvNS4_8identityENS4_18SM100_TMA_2SM_LOADES1B_vS1C_EENS_8epilogue10collective18CollectiveEpilogueINS1F_23Sm100TmaWarpSpecializedILi4ELi2ELi32ELb1ELb0EEEJNS5_IJSG_SG_SG_EEENS5_IJNSS_ISG_SC_EENSS_INSA_ILi32EEESC_EEEEESI_SJ_SI_SJ_NS1F_6fusion15FusionCallbacksIS1J_NS1P_17LinearCombinationISI_fSI_fLNS_15FloatRoundStyleE2EEES1K_S1O_JEEENS4_5SM1004TMEM4LOAD26SM100_TMEM_LOAD_32dp32b32xENS4_13SM90_TMA_LOADENS11_INS12_ILi2ELi4ELi3EEES15_NSS_INS5_IJS16_S1M_EEENS5_IJS1M_SC_EEEEEEENS4_39AutoVectorizingCopyWithAssumedAlignmentILi128EEENS4_14SM90_TMA_STOREES24_S26_S26_EEEvvEEEEvNT_6ParamsE --------------------------
	.section	.nv.constant0._ZN7cutlass13device_kernelINS_4gemm6kernel13GemmUniversalIN4cute5tupleIJiiiiEEENS1_10collective13CollectiveMmaINS1_35MainloopSm100TmaUmmaWarpSpecializedILi3ELi2ELi4ENS5_IJNS4_1CILi2EEESB_NSA_ILi1EEEEEEEENS5_IJNSA_ILi256EEENSA_ILi128EEESG_EEENS_6half_tENS5_IJlSC_lEEESI_SJ_NS4_8TiledMMAINS4_8MMA_AtomIJNS4_26SM100_MMA_F16BF16_2x1SM_SSISI_SI_fLi256ELi128ELNS4_4UMMA5MajorE0ELSO_0ELNSN_7ScaleInE0ELSP_0EEEEEENS4_6LayoutINS5_IJSC_SC_SC_EEENS5_IJNSA_ILi0EEESU_SU_EEEEENS5_IJNS4_10UnderscoreESX_SX_EEEEENS4_28SM100_TMA_2SM_LOAD_MULTICASTENS4_14ComposedLayoutINS4_7SwizzleILi3ELi4ELi3EEENS4_18smem_ptr_flag_bitsILi16EEENSS_INS5_IJNSA_ILi8EEENSA_ILi64EEEEEENS5_IJS17_SC_EEEEEEEvNS4_8identityENS4_18SM100_TMA_2SM_LOADES1B_vS1C_EENS_8epilogue10collective18CollectiveEpilogueINS1F_23Sm100TmaWarpSpecializedILi4ELi2ELi32ELb1ELb0EEEJNS5_IJSG_SG_SG_EEENS5_IJNSS_ISG_SC_EENSS_INSA_ILi32EEESC_EEEEESI_SJ_SI_SJ_NS1F_6fusion15FusionCallbacksIS1J_NS1P_17LinearCombinationISI_fSI_fLNS_15FloatRoundStyleE2EEES1K_S1O_JEEENS4_5SM1004TMEM4LOAD26SM100_TMEM_LOAD_32dp32b32xENS4_13SM90_TMA_LOADENS11_INS12_ILi2ELi4ELi3EEES15_NSS_INS5_IJS16_S1M_EEENS5_IJS1M_SC_EEEEEEENS4_39AutoVectorizingCopyWithAssumedAlignmentILi128EEENS4_14SM90_TMA_STOREES24_S26_S26_EEEvvEEEEvNT_6ParamsE,"a",@progbits
	.sectionflags	@""
	.align	4
.nv.constant0._ZN7cutlass13device_kernelINS_4gemm6kernel13GemmUniversalIN4cute5tupleIJiiiiEEENS1_10collective13CollectiveMmaINS1_35MainloopSm100TmaUmmaWarpSpecializedILi3ELi2ELi4ENS5_IJNS4_1CILi2EEESB_NSA_ILi1EEEEEEEENS5_IJNSA_ILi256EEENSA_ILi128EEESG_EEENS_6half_tENS5_IJlSC_lEEESI_SJ_NS4_8TiledMMAINS4_8MMA_AtomIJNS4_26SM100_MMA_F16BF16_2x1SM_SSISI_SI_fLi256ELi128ELNS4_4UMMA5MajorE0ELSO_0ELNSN_7ScaleInE0ELSP_0EEEEEENS4_6LayoutINS5_IJSC_SC_SC_EEENS5_IJNSA_ILi0EEESU_SU_EEEEENS5_IJNS4_10UnderscoreESX_SX_EEEEENS4_28SM100_TMA_2SM_LOAD_MULTICASTENS4_14ComposedLayoutINS4_7SwizzleILi3ELi4ELi3EEENS4_18smem_ptr_flag_bitsILi16EEENSS_INS5_IJNSA_ILi8EEENSA_ILi64EEEEEENS5_IJS17_SC_EEEEEEEvNS4_8identityENS4_18SM100_TMA_2SM_LOADES1B_vS1C_EENS_8epilogue10collective18CollectiveEpilogueINS1F_23Sm100TmaWarpSpecializedILi4ELi2ELi32ELb1ELb0EEEJNS5_IJSG_SG_SG_EEENS5_IJNSS_ISG_SC_EENSS_INSA_ILi32EEESC_EEEEESI_SJ_SI_SJ_NS1F_6fusion15FusionCallbacksIS1J_NS1P_17LinearCombinationISI_fSI_fLNS_15FloatRoundStyleE2EEES1K_S1O_JEEENS4_5SM1004TMEM4LOAD26SM100_TMEM_LOAD_32dp32b32xENS4_13SM90_TMA_LOADENS11_INS12_ILi2ELi4ELi3EEES15_NSS_INS5_IJS16_S1M_EEENS5_IJS1M_SC_EEEEEEENS4_39AutoVectorizingCopyWithAssumedAlignmentILi128EEENS4_14SM90_TMA_STOREES24_S26_S26_EEEvvEEEEvNT_6ParamsE:
	.zero		2944


//--------------------- SYMBOLS --------------------------

	.type		.nv.reservedSmem.offset0,@object
	.size		.nv.reservedSmem.offset0,0x4
	.type		.nv.reservedSmem.cap,@object
	.size		.nv.reservedSmem.cap,0x4
	.type		__assertfail,@function
